//
// Generated by NVIDIA NVVM Compiler
//
// Compiler Build ID: CL-36424714
// Cuda compilation tools, release 13.0, V13.0.88
// Based on NVVM 20.0.0
//

.version 9.0
.target sm_100
.address_size 64

	// .globl	_ZN22gemm_computational_opt10mysgemm_v7ILi128ELi128ELi8ELi8ELi8EEEviiifPfS1_fS1_
// _ZZN22gemm_computational_opt10mysgemm_v7ILi128ELi128ELi8ELi8ELi8EEEviiifPfS1_fS1_E2As has been demoted
// _ZZN22gemm_computational_opt10mysgemm_v7ILi128ELi128ELi8ELi8ELi8EEEviiifPfS1_fS1_E2Bs has been demoted

.visible .entry _ZN22gemm_computational_opt10mysgemm_v7ILi128ELi128ELi8ELi8ELi8EEEviiifPfS1_fS1_(
	.param .u32 _ZN22gemm_computational_opt10mysgemm_v7ILi128ELi128ELi8ELi8ELi8EEEviiifPfS1_fS1__param_0,
	.param .u32 _ZN22gemm_computational_opt10mysgemm_v7ILi128ELi128ELi8ELi8ELi8EEEviiifPfS1_fS1__param_1,
	.param .u32 _ZN22gemm_computational_opt10mysgemm_v7ILi128ELi128ELi8ELi8ELi8EEEviiifPfS1_fS1__param_2,
	.param .f32 _ZN22gemm_computational_opt10mysgemm_v7ILi128ELi128ELi8ELi8ELi8EEEviiifPfS1_fS1__param_3,
	.param .u64 .ptr .align 1 _ZN22gemm_computational_opt10mysgemm_v7ILi128ELi128ELi8ELi8ELi8EEEviiifPfS1_fS1__param_4,
	.param .u64 .ptr .align 1 _ZN22gemm_computational_opt10mysgemm_v7ILi128ELi128ELi8ELi8ELi8EEEviiifPfS1_fS1__param_5,
	.param .f32 _ZN22gemm_computational_opt10mysgemm_v7ILi128ELi128ELi8ELi8ELi8EEEviiifPfS1_fS1__param_6,
	.param .u64 .ptr .align 1 _ZN22gemm_computational_opt10mysgemm_v7ILi128ELi128ELi8ELi8ELi8EEEviiifPfS1_fS1__param_7
)
{
	.reg .pred 	%p<5>;
	.reg .b32 	%r<80>;
	.reg .b32 	%f<1221>;
	.reg .b64 	%rd<76>;
	// demoted variable
	.shared .align 4 .b8 _ZZN22gemm_computational_opt10mysgemm_v7ILi128ELi128ELi8ELi8ELi8EEEviiifPfS1_fS1_E2As[8192];
	// demoted variable
	.shared .align 4 .b8 _ZZN22gemm_computational_opt10mysgemm_v7ILi128ELi128ELi8ELi8ELi8EEEviiifPfS1_fS1_E2Bs[8192];
	ld.param.u32 	%r14, [_ZN22gemm_computational_opt10mysgemm_v7ILi128ELi128ELi8ELi8ELi8EEEviiifPfS1_fS1__param_1];
	ld.param.u32 	%r15, [_ZN22gemm_computational_opt10mysgemm_v7ILi128ELi128ELi8ELi8ELi8EEEviiifPfS1_fS1__param_2];
	ld.param.f32 	%f305, [_ZN22gemm_computational_opt10mysgemm_v7ILi128ELi128ELi8ELi8ELi8EEEviiifPfS1_fS1__param_3];
	ld.param.u64 	%rd10, [_ZN22gemm_computational_opt10mysgemm_v7ILi128ELi128ELi8ELi8ELi8EEEviiifPfS1_fS1__param_4];
	ld.param.u64 	%rd11, [_ZN22gemm_computational_opt10mysgemm_v7ILi128ELi128ELi8ELi8ELi8EEEviiifPfS1_fS1__param_5];
	ld.param.f32 	%f306, [_ZN22gemm_computational_opt10mysgemm_v7ILi128ELi128ELi8ELi8ELi8EEEviiifPfS1_fS1__param_6];
	cvta.to.global.u64 	%rd1, %rd10;
	cvta.to.global.u64 	%rd12, %rd11;
	mov.u32 	%r16, %tid.x;
	shl.b32 	%r17, %r16, 3;
	and.b32  	%r1, %r17, 120;
	shr.u32 	%r18, %r16, 1;
	and.b32  	%r2, %r18, 504;
	shl.b32 	%r19, %r16, 2;
	and.b32  	%r20, %r19, 4;
	shr.u32 	%r3, %r16, 5;
	and.b32  	%r21, %r19, 124;
	mov.u32 	%r22, %ctaid.y;
	shl.b32 	%r23, %r22, 7;
	mul.lo.s32 	%r24, %r15, %r23;
	cvt.u64.u32 	%rd13, %r24;
	mov.u32 	%r25, %ctaid.x;
	shl.b32 	%r26, %r25, 7;
	cvt.u64.u32 	%rd14, %r26;
	mul.wide.u32 	%rd15, %r26, 4;
	add.s64 	%rd2, %rd12, %rd15;
	mul.lo.s32 	%r27, %r14, %r23;
	cvt.u64.u32 	%rd16, %r27;
	add.s64 	%rd3, %rd16, %rd14;
	mul.lo.s32 	%r28, %r15, %r18;
	cvt.s64.s32 	%rd17, %r28;
	cvt.u64.u32 	%rd18, %r20;
	add.s64 	%rd19, %rd17, %rd18;
	add.s64 	%rd4, %rd19, %rd13;
	shl.b64 	%rd20, %rd4, 2;
	add.s64 	%rd21, %rd1, %rd20;
	ld.global.v4.f32 	{%f1200, %f1199, %f1198, %f1197}, [%rd21];
	mul.lo.s32 	%r29, %r14, %r3;
	cvt.s64.s32 	%rd22, %r29;
	cvt.u64.u32 	%rd5, %r21;
	add.s64 	%rd23, %rd22, %rd5;
	shl.b64 	%rd24, %rd23, 2;
	add.s64 	%rd25, %rd2, %rd24;
	ld.global.v4.f32 	{%f1204, %f1203, %f1202, %f1201}, [%rd25];
	shl.b32 	%r30, %r16, 9;
	and.b32  	%r31, %r30, 512;
	or.b32  	%r4, %r31, %r18;
	shl.b32 	%r32, %r4, 2;
	mov.u32 	%r33, _ZZN22gemm_computational_opt10mysgemm_v7ILi128ELi128ELi8ELi8ELi8EEEviiifPfS1_fS1_E2As;
	add.s32 	%r34, %r33, %r32;
	st.shared.f32 	[%r34], %f1200;
	st.shared.f32 	[%r34+512], %f1199;
	st.shared.f32 	[%r34+1024], %f1198;
	st.shared.f32 	[%r34+1536], %f1197;
	shl.b32 	%r35, %r3, 7;
	or.b32  	%r5, %r35, %r21;
	shl.b32 	%r36, %r5, 2;
	mov.u32 	%r37, _ZZN22gemm_computational_opt10mysgemm_v7ILi128ELi128ELi8ELi8ELi8EEEviiifPfS1_fS1_E2Bs;
	add.s32 	%r38, %r37, %r36;
	st.shared.v4.f32 	[%r38], {%f1204, %f1203, %f1202, %f1201};
	bar.sync 	0;
	setp.lt.s32 	%p1, %r15, 1;
	mov.f32 	%f1109, 0f00000000;
	mov.f32 	%f1110, %f1109;
	mov.f32 	%f1111, %f1109;
	mov.f32 	%f1112, %f1109;
	mov.f32 	%f1113, %f1109;
	mov.f32 	%f1114, %f1109;
	mov.f32 	%f1115, %f1109;
	mov.f32 	%f1116, %f1109;
	mov.f32 	%f1117, %f1109;
	mov.f32 	%f1118, %f1109;
	mov.f32 	%f1119, %f1109;
	mov.f32 	%f1120, %f1109;
	mov.f32 	%f1121, %f1109;
	mov.f32 	%f1122, %f1109;
	mov.f32 	%f1123, %f1109;
	mov.f32 	%f1124, %f1109;
	mov.f32 	%f1125, %f1109;
	mov.f32 	%f1126, %f1109;
	mov.f32 	%f1127, %f1109;
	mov.f32 	%f1128, %f1109;
	mov.f32 	%f1129, %f1109;
	mov.f32 	%f1130, %f1109;
	mov.f32 	%f1131, %f1109;
	mov.f32 	%f1132, %f1109;
	mov.f32 	%f1133, %f1109;
	mov.f32 	%f1134, %f1109;
	mov.f32 	%f1135, %f1109;
	mov.f32 	%f1136, %f1109;
	mov.f32 	%f1137, %f1109;
	mov.f32 	%f1138, %f1109;
	mov.f32 	%f1139, %f1109;
	mov.f32 	%f1140, %f1109;
	mov.f32 	%f1141, %f1109;
	mov.f32 	%f1142, %f1109;
	mov.f32 	%f1143, %f1109;
	mov.f32 	%f1144, %f1109;
	mov.f32 	%f1145, %f1109;
	mov.f32 	%f1146, %f1109;
	mov.f32 	%f1147, %f1109;
	mov.f32 	%f1148, %f1109;
	mov.f32 	%f1149, %f1109;
	mov.f32 	%f1150, %f1109;
	mov.f32 	%f1151, %f1109;
	mov.f32 	%f1152, %f1109;
	mov.f32 	%f1153, %f1109;
	mov.f32 	%f1154, %f1109;
	mov.f32 	%f1155, %f1109;
	mov.f32 	%f1156, %f1109;
	mov.f32 	%f1157, %f1109;
	mov.f32 	%f1158, %f1109;
	mov.f32 	%f1159, %f1109;
	mov.f32 	%f1160, %f1109;
	mov.f32 	%f1161, %f1109;
	mov.f32 	%f1162, %f1109;
	mov.f32 	%f1163, %f1109;
	mov.f32 	%f1164, %f1109;
	mov.f32 	%f1173, %f1109;
	mov.f32 	%f1174, %f1109;
	mov.f32 	%f1175, %f1109;
	mov.f32 	%f1176, %f1109;
	mov.f32 	%f1177, %f1109;
	mov.f32 	%f1178, %f1109;
	mov.f32 	%f1179, %f1109;
	mov.f32 	%f1180, %f1109;
	@%p1 bra 	$L__BB0_7;
	shl.b32 	%r40, %r1, 2;
	add.s32 	%r42, %r37, %r40;
	ld.shared.v4.f32 	{%f1184, %f1183, %f1182, %f1181}, [%r42+16];
	ld.shared.v4.f32 	{%f1188, %f1187, %f1186, %f1185}, [%r42];
	shl.b32 	%r43, %r2, 2;
	add.s32 	%r45, %r33, %r43;
	ld.shared.v4.f32 	{%f1168, %f1167, %f1166, %f1165}, [%r45+16];
	ld.shared.v4.f32 	{%f1172, %f1171, %f1170, %f1169}, [%r45];
	add.s64 	%rd27, %rd20, %rd1;
	add.s64 	%rd75, %rd27, 32;
	add.s32 	%r46, %r3, 8;
	mul.lo.s32 	%r77, %r14, %r46;
	shl.b32 	%r7, %r14, 3;
	mov.b32 	%r78, 0;
	mov.f32 	%f1109, 0f00000000;
	mov.u32 	%r79, %r78;
$L__BB0_2:
	xor.b32  	%r11, %r79, 1;
	add.s32 	%r78, %r78, 8;
	setp.ge.s32 	%p2, %r78, %r15;
	@%p2 bra 	$L__BB0_4;
	ld.global.v4.f32 	{%f1200, %f1199, %f1198, %f1197}, [%rd75];
	cvt.s64.s32 	%rd28, %r77;
	add.s64 	%rd29, %rd28, %rd5;
	shl.b64 	%rd30, %rd29, 2;
	add.s64 	%rd31, %rd2, %rd30;
	ld.global.v4.f32 	{%f1204, %f1203, %f1202, %f1201}, [%rd31];
$L__BB0_4:
	shl.b32 	%r47, %r79, 12;
	mov.u32 	%r48, _ZZN22gemm_computational_opt10mysgemm_v7ILi128ELi128ELi8ELi8ELi8EEEviiifPfS1_fS1_E2As;
	add.s32 	%r49, %r48, %r47;
	mov.u32 	%r50, _ZZN22gemm_computational_opt10mysgemm_v7ILi128ELi128ELi8ELi8ELi8EEEviiifPfS1_fS1_E2Bs;
	add.s32 	%r51, %r50, %r47;
	shl.b32 	%r52, %r2, 2;
	add.s32 	%r53, %r49, %r52;
	ld.shared.v4.f32 	{%f309, %f310, %f311, %f312}, [%r53+512];
	ld.shared.v4.f32 	{%f313, %f314, %f315, %f316}, [%r53+528];
	shl.b32 	%r54, %r1, 2;
	add.s32 	%r55, %r51, %r54;
	ld.shared.v4.f32 	{%f317, %f318, %f319, %f320}, [%r55+512];
	ld.shared.v4.f32 	{%f321, %f322, %f323, %f324}, [%r55+528];
	fma.rn.f32 	%f325, %f1172, %f1188, %f1156;
	fma.rn.f32 	%f326, %f1172, %f1187, %f1155;
	fma.rn.f32 	%f327, %f1172, %f1186, %f1154;
	fma.rn.f32 	%f328, %f1172, %f1185, %f1153;
	fma.rn.f32 	%f329, %f1172, %f1184, %f1152;
	fma.rn.f32 	%f330, %f1172, %f1183, %f1151;
	fma.rn.f32 	%f331, %f1172, %f1182, %f1150;
	fma.rn.f32 	%f332, %f1172, %f1181, %f1149;
	fma.rn.f32 	%f333, %f1171, %f1188, %f1148;
	fma.rn.f32 	%f334, %f1171, %f1187, %f1147;
	fma.rn.f32 	%f335, %f1171, %f1186, %f1146;
	fma.rn.f32 	%f336, %f1171, %f1185, %f1145;
	fma.rn.f32 	%f337, %f1171, %f1184, %f1144;
	fma.rn.f32 	%f338, %f1171, %f1183, %f1143;
	fma.rn.f32 	%f339, %f1171, %f1182, %f1142;
	fma.rn.f32 	%f340, %f1171, %f1181, %f1141;
	fma.rn.f32 	%f341, %f1170, %f1188, %f1140;
	fma.rn.f32 	%f342, %f1170, %f1187, %f1139;
	fma.rn.f32 	%f343, %f1170, %f1186, %f1138;
	fma.rn.f32 	%f344, %f1170, %f1185, %f1137;
	fma.rn.f32 	%f345, %f1170, %f1184, %f1136;
	fma.rn.f32 	%f346, %f1170, %f1183, %f1135;
	fma.rn.f32 	%f347, %f1170, %f1182, %f1134;
	fma.rn.f32 	%f348, %f1170, %f1181, %f1133;
	fma.rn.f32 	%f349, %f1169, %f1188, %f1132;
	fma.rn.f32 	%f350, %f1169, %f1187, %f1131;
	fma.rn.f32 	%f351, %f1169, %f1186, %f1130;
	fma.rn.f32 	%f352, %f1169, %f1185, %f1129;
	fma.rn.f32 	%f353, %f1169, %f1184, %f1128;
	fma.rn.f32 	%f354, %f1169, %f1183, %f1127;
	fma.rn.f32 	%f355, %f1169, %f1182, %f1126;
	fma.rn.f32 	%f356, %f1169, %f1181, %f1125;
	fma.rn.f32 	%f357, %f1168, %f1188, %f1124;
	fma.rn.f32 	%f358, %f1168, %f1187, %f1123;
	fma.rn.f32 	%f359, %f1168, %f1186, %f1122;
	fma.rn.f32 	%f360, %f1168, %f1185, %f1121;
	fma.rn.f32 	%f361, %f1168, %f1184, %f1120;
	fma.rn.f32 	%f362, %f1168, %f1183, %f1119;
	fma.rn.f32 	%f363, %f1168, %f1182, %f1118;
	fma.rn.f32 	%f364, %f1168, %f1181, %f1117;
	fma.rn.f32 	%f365, %f1167, %f1188, %f1116;
	fma.rn.f32 	%f366, %f1167, %f1187, %f1115;
	fma.rn.f32 	%f367, %f1167, %f1186, %f1114;
	fma.rn.f32 	%f368, %f1167, %f1185, %f1113;
	fma.rn.f32 	%f369, %f1167, %f1184, %f1112;
	fma.rn.f32 	%f370, %f1167, %f1183, %f1111;
	fma.rn.f32 	%f371, %f1167, %f1182, %f1110;
	fma.rn.f32 	%f372, %f1167, %f1181, %f1109;
	fma.rn.f32 	%f373, %f1166, %f1188, %f1157;
	fma.rn.f32 	%f374, %f1166, %f1187, %f1158;
	fma.rn.f32 	%f375, %f1166, %f1186, %f1159;
	fma.rn.f32 	%f376, %f1166, %f1185, %f1160;
	fma.rn.f32 	%f377, %f1166, %f1184, %f1161;
	fma.rn.f32 	%f378, %f1166, %f1183, %f1162;
	fma.rn.f32 	%f379, %f1166, %f1182, %f1163;
	fma.rn.f32 	%f380, %f1166, %f1181, %f1164;
	fma.rn.f32 	%f381, %f1165, %f1188, %f1173;
	fma.rn.f32 	%f382, %f1165, %f1187, %f1174;
	fma.rn.f32 	%f383, %f1165, %f1186, %f1175;
	fma.rn.f32 	%f384, %f1165, %f1185, %f1176;
	fma.rn.f32 	%f385, %f1165, %f1184, %f1177;
	fma.rn.f32 	%f386, %f1165, %f1183, %f1178;
	fma.rn.f32 	%f387, %f1165, %f1182, %f1179;
	fma.rn.f32 	%f388, %f1165, %f1181, %f1180;
	ld.shared.v4.f32 	{%f389, %f390, %f391, %f392}, [%r53+1024];
	ld.shared.v4.f32 	{%f393, %f394, %f395, %f396}, [%r53+1040];
	ld.shared.v4.f32 	{%f397, %f398, %f399, %f400}, [%r55+1024];
	ld.shared.v4.f32 	{%f401, %f402, %f403, %f404}, [%r55+1040];
	fma.rn.f32 	%f405, %f309, %f317, %f325;
	fma.rn.f32 	%f406, %f309, %f318, %f326;
	fma.rn.f32 	%f407, %f309, %f319, %f327;
	fma.rn.f32 	%f408, %f309, %f320, %f328;
	fma.rn.f32 	%f409, %f309, %f321, %f329;
	fma.rn.f32 	%f410, %f309, %f322, %f330;
	fma.rn.f32 	%f411, %f309, %f323, %f331;
	fma.rn.f32 	%f412, %f309, %f324, %f332;
	fma.rn.f32 	%f413, %f310, %f317, %f333;
	fma.rn.f32 	%f414, %f310, %f318, %f334;
	fma.rn.f32 	%f415, %f310, %f319, %f335;
	fma.rn.f32 	%f416, %f310, %f320, %f336;
	fma.rn.f32 	%f417, %f310, %f321, %f337;
	fma.rn.f32 	%f418, %f310, %f322, %f338;
	fma.rn.f32 	%f419, %f310, %f323, %f339;
	fma.rn.f32 	%f420, %f310, %f324, %f340;
	fma.rn.f32 	%f421, %f311, %f317, %f341;
	fma.rn.f32 	%f422, %f311, %f318, %f342;
	fma.rn.f32 	%f423, %f311, %f319, %f343;
	fma.rn.f32 	%f424, %f311, %f320, %f344;
	fma.rn.f32 	%f425, %f311, %f321, %f345;
	fma.rn.f32 	%f426, %f311, %f322, %f346;
	fma.rn.f32 	%f427, %f311, %f323, %f347;
	fma.rn.f32 	%f428, %f311, %f324, %f348;
	fma.rn.f32 	%f429, %f312, %f317, %f349;
	fma.rn.f32 	%f430, %f312, %f318, %f350;
	fma.rn.f32 	%f431, %f312, %f319, %f351;
	fma.rn.f32 	%f432, %f312, %f320, %f352;
	fma.rn.f32 	%f433, %f312, %f321, %f353;
	fma.rn.f32 	%f434, %f312, %f322, %f354;
	fma.rn.f32 	%f435, %f312, %f323, %f355;
	fma.rn.f32 	%f436, %f312, %f324, %f356;
	fma.rn.f32 	%f437, %f313, %f317, %f357;
	fma.rn.f32 	%f438, %f313, %f318, %f358;
	fma.rn.f32 	%f439, %f313, %f319, %f359;
	fma.rn.f32 	%f440, %f313, %f320, %f360;
	fma.rn.f32 	%f441, %f313, %f321, %f361;
	fma.rn.f32 	%f442, %f313, %f322, %f362;
	fma.rn.f32 	%f443, %f313, %f323, %f363;
	fma.rn.f32 	%f444, %f313, %f324, %f364;
	fma.rn.f32 	%f445, %f314, %f317, %f365;
	fma.rn.f32 	%f446, %f314, %f318, %f366;
	fma.rn.f32 	%f447, %f314, %f319, %f367;
	fma.rn.f32 	%f448, %f314, %f320, %f368;
	fma.rn.f32 	%f449, %f314, %f321, %f369;
	fma.rn.f32 	%f450, %f314, %f322, %f370;
	fma.rn.f32 	%f451, %f314, %f323, %f371;
	fma.rn.f32 	%f452, %f314, %f324, %f372;
	fma.rn.f32 	%f453, %f315, %f317, %f373;
	fma.rn.f32 	%f454, %f315, %f318, %f374;
	fma.rn.f32 	%f455, %f315, %f319, %f375;
	fma.rn.f32 	%f456, %f315, %f320, %f376;
	fma.rn.f32 	%f457, %f315, %f321, %f377;
	fma.rn.f32 	%f458, %f315, %f322, %f378;
	fma.rn.f32 	%f459, %f315, %f323, %f379;
	fma.rn.f32 	%f460, %f315, %f324, %f380;
	fma.rn.f32 	%f461, %f316, %f317, %f381;
	fma.rn.f32 	%f462, %f316, %f318, %f382;
	fma.rn.f32 	%f463, %f316, %f319, %f383;
	fma.rn.f32 	%f464, %f316, %f320, %f384;
	fma.rn.f32 	%f465, %f316, %f321, %f385;
	fma.rn.f32 	%f466, %f316, %f322, %f386;
	fma.rn.f32 	%f467, %f316, %f323, %f387;
	fma.rn.f32 	%f468, %f316, %f324, %f388;
	ld.shared.v4.f32 	{%f469, %f470, %f471, %f472}, [%r53+1536];
	ld.shared.v4.f32 	{%f473, %f474, %f475, %f476}, [%r53+1552];
	ld.shared.v4.f32 	{%f477, %f478, %f479, %f480}, [%r55+1536];
	ld.shared.v4.f32 	{%f481, %f482, %f483, %f484}, [%r55+1552];
	fma.rn.f32 	%f485, %f389, %f397, %f405;
	fma.rn.f32 	%f486, %f389, %f398, %f406;
	fma.rn.f32 	%f487, %f389, %f399, %f407;
	fma.rn.f32 	%f488, %f389, %f400, %f408;
	fma.rn.f32 	%f489, %f389, %f401, %f409;
	fma.rn.f32 	%f490, %f389, %f402, %f410;
	fma.rn.f32 	%f491, %f389, %f403, %f411;
	fma.rn.f32 	%f492, %f389, %f404, %f412;
	fma.rn.f32 	%f493, %f390, %f397, %f413;
	fma.rn.f32 	%f494, %f390, %f398, %f414;
	fma.rn.f32 	%f495, %f390, %f399, %f415;
	fma.rn.f32 	%f496, %f390, %f400, %f416;
	fma.rn.f32 	%f497, %f390, %f401, %f417;
	fma.rn.f32 	%f498, %f390, %f402, %f418;
	fma.rn.f32 	%f499, %f390, %f403, %f419;
	fma.rn.f32 	%f500, %f390, %f404, %f420;
	fma.rn.f32 	%f501, %f391, %f397, %f421;
	fma.rn.f32 	%f502, %f391, %f398, %f422;
	fma.rn.f32 	%f503, %f391, %f399, %f423;
	fma.rn.f32 	%f504, %f391, %f400, %f424;
	fma.rn.f32 	%f505, %f391, %f401, %f425;
	fma.rn.f32 	%f506, %f391, %f402, %f426;
	fma.rn.f32 	%f507, %f391, %f403, %f427;
	fma.rn.f32 	%f508, %f391, %f404, %f428;
	fma.rn.f32 	%f509, %f392, %f397, %f429;
	fma.rn.f32 	%f510, %f392, %f398, %f430;
	fma.rn.f32 	%f511, %f392, %f399, %f431;
	fma.rn.f32 	%f512, %f392, %f400, %f432;
	fma.rn.f32 	%f513, %f392, %f401, %f433;
	fma.rn.f32 	%f514, %f392, %f402, %f434;
	fma.rn.f32 	%f515, %f392, %f403, %f435;
	fma.rn.f32 	%f516, %f392, %f404, %f436;
	fma.rn.f32 	%f517, %f393, %f397, %f437;
	fma.rn.f32 	%f518, %f393, %f398, %f438;
	fma.rn.f32 	%f519, %f393, %f399, %f439;
	fma.rn.f32 	%f520, %f393, %f400, %f440;
	fma.rn.f32 	%f521, %f393, %f401, %f441;
	fma.rn.f32 	%f522, %f393, %f402, %f442;
	fma.rn.f32 	%f523, %f393, %f403, %f443;
	fma.rn.f32 	%f524, %f393, %f404, %f444;
	fma.rn.f32 	%f525, %f394, %f397, %f445;
	fma.rn.f32 	%f526, %f394, %f398, %f446;
	fma.rn.f32 	%f527, %f394, %f399, %f447;
	fma.rn.f32 	%f528, %f394, %f400, %f448;
	fma.rn.f32 	%f529, %f394, %f401, %f449;
	fma.rn.f32 	%f530, %f394, %f402, %f450;
	fma.rn.f32 	%f531, %f394, %f403, %f451;
	fma.rn.f32 	%f532, %f394, %f404, %f452;
	fma.rn.f32 	%f533, %f395, %f397, %f453;
	fma.rn.f32 	%f534, %f395, %f398, %f454;
	fma.rn.f32 	%f535, %f395, %f399, %f455;
	fma.rn.f32 	%f536, %f395, %f400, %f456;
	fma.rn.f32 	%f537, %f395, %f401, %f457;
	fma.rn.f32 	%f538, %f395, %f402, %f458;
	fma.rn.f32 	%f539, %f395, %f403, %f459;
	fma.rn.f32 	%f540, %f395, %f404, %f460;
	fma.rn.f32 	%f541, %f396, %f397, %f461;
	fma.rn.f32 	%f542, %f396, %f398, %f462;
	fma.rn.f32 	%f543, %f396, %f399, %f463;
	fma.rn.f32 	%f544, %f396, %f400, %f464;
	fma.rn.f32 	%f545, %f396, %f401, %f465;
	fma.rn.f32 	%f546, %f396, %f402, %f466;
	fma.rn.f32 	%f547, %f396, %f403, %f467;
	fma.rn.f32 	%f548, %f396, %f404, %f468;
	ld.shared.v4.f32 	{%f549, %f550, %f551, %f552}, [%r53+2048];
	ld.shared.v4.f32 	{%f553, %f554, %f555, %f556}, [%r53+2064];
	ld.shared.v4.f32 	{%f557, %f558, %f559, %f560}, [%r55+2048];
	ld.shared.v4.f32 	{%f561, %f562, %f563, %f564}, [%r55+2064];
	fma.rn.f32 	%f565, %f469, %f477, %f485;
	fma.rn.f32 	%f566, %f469, %f478, %f486;
	fma.rn.f32 	%f567, %f469, %f479, %f487;
	fma.rn.f32 	%f568, %f469, %f480, %f488;
	fma.rn.f32 	%f569, %f469, %f481, %f489;
	fma.rn.f32 	%f570, %f469, %f482, %f490;
	fma.rn.f32 	%f571, %f469, %f483, %f491;
	fma.rn.f32 	%f572, %f469, %f484, %f492;
	fma.rn.f32 	%f573, %f470, %f477, %f493;
	fma.rn.f32 	%f574, %f470, %f478, %f494;
	fma.rn.f32 	%f575, %f470, %f479, %f495;
	fma.rn.f32 	%f576, %f470, %f480, %f496;
	fma.rn.f32 	%f577, %f470, %f481, %f497;
	fma.rn.f32 	%f578, %f470, %f482, %f498;
	fma.rn.f32 	%f579, %f470, %f483, %f499;
	fma.rn.f32 	%f580, %f470, %f484, %f500;
	fma.rn.f32 	%f581, %f471, %f477, %f501;
	fma.rn.f32 	%f582, %f471, %f478, %f502;
	fma.rn.f32 	%f583, %f471, %f479, %f503;
	fma.rn.f32 	%f584, %f471, %f480, %f504;
	fma.rn.f32 	%f585, %f471, %f481, %f505;
	fma.rn.f32 	%f586, %f471, %f482, %f506;
	fma.rn.f32 	%f587, %f471, %f483, %f507;
	fma.rn.f32 	%f588, %f471, %f484, %f508;
	fma.rn.f32 	%f589, %f472, %f477, %f509;
	fma.rn.f32 	%f590, %f472, %f478, %f510;
	fma.rn.f32 	%f591, %f472, %f479, %f511;
	fma.rn.f32 	%f592, %f472, %f480, %f512;
	fma.rn.f32 	%f593, %f472, %f481, %f513;
	fma.rn.f32 	%f594, %f472, %f482, %f514;
	fma.rn.f32 	%f595, %f472, %f483, %f515;
	fma.rn.f32 	%f596, %f472, %f484, %f516;
	fma.rn.f32 	%f597, %f473, %f477, %f517;
	fma.rn.f32 	%f598, %f473, %f478, %f518;
	fma.rn.f32 	%f599, %f473, %f479, %f519;
	fma.rn.f32 	%f600, %f473, %f480, %f520;
	fma.rn.f32 	%f601, %f473, %f481, %f521;
	fma.rn.f32 	%f602, %f473, %f482, %f522;
	fma.rn.f32 	%f603, %f473, %f483, %f523;
	fma.rn.f32 	%f604, %f473, %f484, %f524;
	fma.rn.f32 	%f605, %f474, %f477, %f525;
	fma.rn.f32 	%f606, %f474, %f478, %f526;
	fma.rn.f32 	%f607, %f474, %f479, %f527;
	fma.rn.f32 	%f608, %f474, %f480, %f528;
	fma.rn.f32 	%f609, %f474, %f481, %f529;
	fma.rn.f32 	%f610, %f474, %f482, %f530;
	fma.rn.f32 	%f611, %f474, %f483, %f531;
	fma.rn.f32 	%f612, %f474, %f484, %f532;
	fma.rn.f32 	%f613, %f475, %f477, %f533;
	fma.rn.f32 	%f614, %f475, %f478, %f534;
	fma.rn.f32 	%f615, %f475, %f479, %f535;
	fma.rn.f32 	%f616, %f475, %f480, %f536;
	fma.rn.f32 	%f617, %f475, %f481, %f537;
	fma.rn.f32 	%f618, %f475, %f482, %f538;
	fma.rn.f32 	%f619, %f475, %f483, %f539;
	fma.rn.f32 	%f620, %f475, %f484, %f540;
	fma.rn.f32 	%f621, %f476, %f477, %f541;
	fma.rn.f32 	%f622, %f476, %f478, %f542;
	fma.rn.f32 	%f623, %f476, %f479, %f543;
	fma.rn.f32 	%f624, %f476, %f480, %f544;
	fma.rn.f32 	%f625, %f476, %f481, %f545;
	fma.rn.f32 	%f626, %f476, %f482, %f546;
	fma.rn.f32 	%f627, %f476, %f483, %f547;
	fma.rn.f32 	%f628, %f476, %f484, %f548;
	ld.shared.v4.f32 	{%f629, %f630, %f631, %f632}, [%r53+2560];
	ld.shared.v4.f32 	{%f633, %f634, %f635, %f636}, [%r53+2576];
	ld.shared.v4.f32 	{%f637, %f638, %f639, %f640}, [%r55+2560];
	ld.shared.v4.f32 	{%f641, %f642, %f643, %f644}, [%r55+2576];
	fma.rn.f32 	%f645, %f549, %f557, %f565;
	fma.rn.f32 	%f646, %f549, %f558, %f566;
	fma.rn.f32 	%f647, %f549, %f559, %f567;
	fma.rn.f32 	%f648, %f549, %f560, %f568;
	fma.rn.f32 	%f649, %f549, %f561, %f569;
	fma.rn.f32 	%f650, %f549, %f562, %f570;
	fma.rn.f32 	%f651, %f549, %f563, %f571;
	fma.rn.f32 	%f652, %f549, %f564, %f572;
	fma.rn.f32 	%f653, %f550, %f557, %f573;
	fma.rn.f32 	%f654, %f550, %f558, %f574;
	fma.rn.f32 	%f655, %f550, %f559, %f575;
	fma.rn.f32 	%f656, %f550, %f560, %f576;
	fma.rn.f32 	%f657, %f550, %f561, %f577;
	fma.rn.f32 	%f658, %f550, %f562, %f578;
	fma.rn.f32 	%f659, %f550, %f563, %f579;
	fma.rn.f32 	%f660, %f550, %f564, %f580;
	fma.rn.f32 	%f661, %f551, %f557, %f581;
	fma.rn.f32 	%f662, %f551, %f558, %f582;
	fma.rn.f32 	%f663, %f551, %f559, %f583;
	fma.rn.f32 	%f664, %f551, %f560, %f584;
	fma.rn.f32 	%f665, %f551, %f561, %f585;
	fma.rn.f32 	%f666, %f551, %f562, %f586;
	fma.rn.f32 	%f667, %f551, %f563, %f587;
	fma.rn.f32 	%f668, %f551, %f564, %f588;
	fma.rn.f32 	%f669, %f552, %f557, %f589;
	fma.rn.f32 	%f670, %f552, %f558, %f590;
	fma.rn.f32 	%f671, %f552, %f559, %f591;
	fma.rn.f32 	%f672, %f552, %f560, %f592;
	fma.rn.f32 	%f673, %f552, %f561, %f593;
	fma.rn.f32 	%f674, %f552, %f562, %f594;
	fma.rn.f32 	%f675, %f552, %f563, %f595;
	fma.rn.f32 	%f676, %f552, %f564, %f596;
	fma.rn.f32 	%f677, %f553, %f557, %f597;
	fma.rn.f32 	%f678, %f553, %f558, %f598;
	fma.rn.f32 	%f679, %f553, %f559, %f599;
	fma.rn.f32 	%f680, %f553, %f560, %f600;
	fma.rn.f32 	%f681, %f553, %f561, %f601;
	fma.rn.f32 	%f682, %f553, %f562, %f602;
	fma.rn.f32 	%f683, %f553, %f563, %f603;
	fma.rn.f32 	%f684, %f553, %f564, %f604;
	fma.rn.f32 	%f685, %f554, %f557, %f605;
	fma.rn.f32 	%f686, %f554, %f558, %f606;
	fma.rn.f32 	%f687, %f554, %f559, %f607;
	fma.rn.f32 	%f688, %f554, %f560, %f608;
	fma.rn.f32 	%f689, %f554, %f561, %f609;
	fma.rn.f32 	%f690, %f554, %f562, %f610;
	fma.rn.f32 	%f691, %f554, %f563, %f611;
	fma.rn.f32 	%f692, %f554, %f564, %f612;
	fma.rn.f32 	%f693, %f555, %f557, %f613;
	fma.rn.f32 	%f694, %f555, %f558, %f614;
	fma.rn.f32 	%f695, %f555, %f559, %f615;
	fma.rn.f32 	%f696, %f555, %f560, %f616;
	fma.rn.f32 	%f697, %f555, %f561, %f617;
	fma.rn.f32 	%f698, %f555, %f562, %f618;
	fma.rn.f32 	%f699, %f555, %f563, %f619;
	fma.rn.f32 	%f700, %f555, %f564, %f620;
	fma.rn.f32 	%f701, %f556, %f557, %f621;
	fma.rn.f32 	%f702, %f556, %f558, %f622;
	fma.rn.f32 	%f703, %f556, %f559, %f623;
	fma.rn.f32 	%f704, %f556, %f560, %f624;
	fma.rn.f32 	%f705, %f556, %f561, %f625;
	fma.rn.f32 	%f706, %f556, %f562, %f626;
	fma.rn.f32 	%f707, %f556, %f563, %f627;
	fma.rn.f32 	%f708, %f556, %f564, %f628;
	ld.shared.v4.f32 	{%f1172, %f1171, %f1170, %f1169}, [%r53+3072];
	ld.shared.v4.f32 	{%f1168, %f1167, %f1166, %f1165}, [%r53+3088];
	ld.shared.v4.f32 	{%f1188, %f1187, %f1186, %f1185}, [%r55+3072];
	ld.shared.v4.f32 	{%f1184, %f1183, %f1182, %f1181}, [%r55+3088];
	fma.rn.f32 	%f709, %f629, %f637, %f645;
	fma.rn.f32 	%f710, %f629, %f638, %f646;
	fma.rn.f32 	%f711, %f629, %f639, %f647;
	fma.rn.f32 	%f712, %f629, %f640, %f648;
	fma.rn.f32 	%f713, %f629, %f641, %f649;
	fma.rn.f32 	%f714, %f629, %f642, %f650;
	fma.rn.f32 	%f715, %f629, %f643, %f651;
	fma.rn.f32 	%f716, %f629, %f644, %f652;
	fma.rn.f32 	%f717, %f630, %f637, %f653;
	fma.rn.f32 	%f718, %f630, %f638, %f654;
	fma.rn.f32 	%f719, %f630, %f639, %f655;
	fma.rn.f32 	%f720, %f630, %f640, %f656;
	fma.rn.f32 	%f721, %f630, %f641, %f657;
	fma.rn.f32 	%f722, %f630, %f642, %f658;
	fma.rn.f32 	%f723, %f630, %f643, %f659;
	fma.rn.f32 	%f724, %f630, %f644, %f660;
	fma.rn.f32 	%f725, %f631, %f637, %f661;
	fma.rn.f32 	%f726, %f631, %f638, %f662;
	fma.rn.f32 	%f727, %f631, %f639, %f663;
	fma.rn.f32 	%f728, %f631, %f640, %f664;
	fma.rn.f32 	%f729, %f631, %f641, %f665;
	fma.rn.f32 	%f730, %f631, %f642, %f666;
	fma.rn.f32 	%f731, %f631, %f643, %f667;
	fma.rn.f32 	%f732, %f631, %f644, %f668;
	fma.rn.f32 	%f733, %f632, %f637, %f669;
	fma.rn.f32 	%f734, %f632, %f638, %f670;
	fma.rn.f32 	%f735, %f632, %f639, %f671;
	fma.rn.f32 	%f736, %f632, %f640, %f672;
	fma.rn.f32 	%f737, %f632, %f641, %f673;
	fma.rn.f32 	%f738, %f632, %f642, %f674;
	fma.rn.f32 	%f739, %f632, %f643, %f675;
	fma.rn.f32 	%f740, %f632, %f644, %f676;
	fma.rn.f32 	%f741, %f633, %f637, %f677;
	fma.rn.f32 	%f742, %f633, %f638, %f678;
	fma.rn.f32 	%f743, %f633, %f639, %f679;
	fma.rn.f32 	%f744, %f633, %f640, %f680;
	fma.rn.f32 	%f745, %f633, %f641, %f681;
	fma.rn.f32 	%f746, %f633, %f642, %f682;
	fma.rn.f32 	%f747, %f633, %f643, %f683;
	fma.rn.f32 	%f748, %f633, %f644, %f684;
	fma.rn.f32 	%f749, %f634, %f637, %f685;
	fma.rn.f32 	%f750, %f634, %f638, %f686;
	fma.rn.f32 	%f751, %f634, %f639, %f687;
	fma.rn.f32 	%f752, %f634, %f640, %f688;
	fma.rn.f32 	%f753, %f634, %f641, %f689;
	fma.rn.f32 	%f754, %f634, %f642, %f690;
	fma.rn.f32 	%f755, %f634, %f643, %f691;
	fma.rn.f32 	%f756, %f634, %f644, %f692;
	fma.rn.f32 	%f757, %f635, %f637, %f693;
	fma.rn.f32 	%f758, %f635, %f638, %f694;
	fma.rn.f32 	%f759, %f635, %f639, %f695;
	fma.rn.f32 	%f760, %f635, %f640, %f696;
	fma.rn.f32 	%f761, %f635, %f641, %f697;
	fma.rn.f32 	%f762, %f635, %f642, %f698;
	fma.rn.f32 	%f763, %f635, %f643, %f699;
	fma.rn.f32 	%f764, %f635, %f644, %f700;
	fma.rn.f32 	%f765, %f636, %f637, %f701;
	fma.rn.f32 	%f766, %f636, %f638, %f702;
	fma.rn.f32 	%f767, %f636, %f639, %f703;
	fma.rn.f32 	%f768, %f636, %f640, %f704;
	fma.rn.f32 	%f769, %f636, %f641, %f705;
	fma.rn.f32 	%f770, %f636, %f642, %f706;
	fma.rn.f32 	%f771, %f636, %f643, %f707;
	fma.rn.f32 	%f772, %f636, %f644, %f708;
	ld.shared.v4.f32 	{%f773, %f774, %f775, %f776}, [%r53+3584];
	ld.shared.v4.f32 	{%f777, %f778, %f779, %f780}, [%r53+3600];
	ld.shared.v4.f32 	{%f781, %f782, %f783, %f784}, [%r55+3584];
	ld.shared.v4.f32 	{%f785, %f786, %f787, %f788}, [%r55+3600];
	fma.rn.f32 	%f789, %f1172, %f1188, %f709;
	fma.rn.f32 	%f790, %f1172, %f1187, %f710;
	fma.rn.f32 	%f791, %f1172, %f1186, %f711;
	fma.rn.f32 	%f792, %f1172, %f1185, %f712;
	fma.rn.f32 	%f793, %f1172, %f1184, %f713;
	fma.rn.f32 	%f794, %f1172, %f1183, %f714;
	fma.rn.f32 	%f795, %f1172, %f1182, %f715;
	fma.rn.f32 	%f796, %f1172, %f1181, %f716;
	fma.rn.f32 	%f797, %f1171, %f1188, %f717;
	fma.rn.f32 	%f798, %f1171, %f1187, %f718;
	fma.rn.f32 	%f799, %f1171, %f1186, %f719;
	fma.rn.f32 	%f800, %f1171, %f1185, %f720;
	fma.rn.f32 	%f801, %f1171, %f1184, %f721;
	fma.rn.f32 	%f802, %f1171, %f1183, %f722;
	fma.rn.f32 	%f803, %f1171, %f1182, %f723;
	fma.rn.f32 	%f804, %f1171, %f1181, %f724;
	fma.rn.f32 	%f805, %f1170, %f1188, %f725;
	fma.rn.f32 	%f806, %f1170, %f1187, %f726;
	fma.rn.f32 	%f807, %f1170, %f1186, %f727;
	fma.rn.f32 	%f808, %f1170, %f1185, %f728;
	fma.rn.f32 	%f809, %f1170, %f1184, %f729;
	fma.rn.f32 	%f810, %f1170, %f1183, %f730;
	fma.rn.f32 	%f811, %f1170, %f1182, %f731;
	fma.rn.f32 	%f812, %f1170, %f1181, %f732;
	fma.rn.f32 	%f813, %f1169, %f1188, %f733;
	fma.rn.f32 	%f814, %f1169, %f1187, %f734;
	fma.rn.f32 	%f815, %f1169, %f1186, %f735;
	fma.rn.f32 	%f816, %f1169, %f1185, %f736;
	fma.rn.f32 	%f817, %f1169, %f1184, %f737;
	fma.rn.f32 	%f818, %f1169, %f1183, %f738;
	fma.rn.f32 	%f819, %f1169, %f1182, %f739;
	fma.rn.f32 	%f820, %f1169, %f1181, %f740;
	fma.rn.f32 	%f821, %f1168, %f1188, %f741;
	fma.rn.f32 	%f822, %f1168, %f1187, %f742;
	fma.rn.f32 	%f823, %f1168, %f1186, %f743;
	fma.rn.f32 	%f824, %f1168, %f1185, %f744;
	fma.rn.f32 	%f825, %f1168, %f1184, %f745;
	fma.rn.f32 	%f826, %f1168, %f1183, %f746;
	fma.rn.f32 	%f827, %f1168, %f1182, %f747;
	fma.rn.f32 	%f828, %f1168, %f1181, %f748;
	fma.rn.f32 	%f829, %f1167, %f1188, %f749;
	fma.rn.f32 	%f830, %f1167, %f1187, %f750;
	fma.rn.f32 	%f831, %f1167, %f1186, %f751;
	fma.rn.f32 	%f832, %f1167, %f1185, %f752;
	fma.rn.f32 	%f833, %f1167, %f1184, %f753;
	fma.rn.f32 	%f834, %f1167, %f1183, %f754;
	fma.rn.f32 	%f835, %f1167, %f1182, %f755;
	fma.rn.f32 	%f836, %f1167, %f1181, %f756;
	fma.rn.f32 	%f837, %f1166, %f1188, %f757;
	fma.rn.f32 	%f838, %f1166, %f1187, %f758;
	fma.rn.f32 	%f839, %f1166, %f1186, %f759;
	fma.rn.f32 	%f840, %f1166, %f1185, %f760;
	fma.rn.f32 	%f841, %f1166, %f1184, %f761;
	fma.rn.f32 	%f842, %f1166, %f1183, %f762;
	fma.rn.f32 	%f843, %f1166, %f1182, %f763;
	fma.rn.f32 	%f844, %f1166, %f1181, %f764;
	fma.rn.f32 	%f845, %f1165, %f1188, %f765;
	fma.rn.f32 	%f846, %f1165, %f1187, %f766;
	fma.rn.f32 	%f847, %f1165, %f1186, %f767;
	fma.rn.f32 	%f848, %f1165, %f1185, %f768;
	fma.rn.f32 	%f849, %f1165, %f1184, %f769;
	fma.rn.f32 	%f850, %f1165, %f1183, %f770;
	fma.rn.f32 	%f851, %f1165, %f1182, %f771;
	fma.rn.f32 	%f852, %f1165, %f1181, %f772;
	fma.rn.f32 	%f1156, %f773, %f781, %f789;
	fma.rn.f32 	%f1155, %f773, %f782, %f790;
	fma.rn.f32 	%f1154, %f773, %f783, %f791;
	fma.rn.f32 	%f1153, %f773, %f784, %f792;
	fma.rn.f32 	%f1152, %f773, %f785, %f793;
	fma.rn.f32 	%f1151, %f773, %f786, %f794;
	fma.rn.f32 	%f1150, %f773, %f787, %f795;
	fma.rn.f32 	%f1149, %f773, %f788, %f796;
	fma.rn.f32 	%f1148, %f774, %f781, %f797;
	fma.rn.f32 	%f1147, %f774, %f782, %f798;
	fma.rn.f32 	%f1146, %f774, %f783, %f799;
	fma.rn.f32 	%f1145, %f774, %f784, %f800;
	fma.rn.f32 	%f1144, %f774, %f785, %f801;
	fma.rn.f32 	%f1143, %f774, %f786, %f802;
	fma.rn.f32 	%f1142, %f774, %f787, %f803;
	fma.rn.f32 	%f1141, %f774, %f788, %f804;
	fma.rn.f32 	%f1140, %f775, %f781, %f805;
	fma.rn.f32 	%f1139, %f775, %f782, %f806;
	fma.rn.f32 	%f1138, %f775, %f783, %f807;
	fma.rn.f32 	%f1137, %f775, %f784, %f808;
	fma.rn.f32 	%f1136, %f775, %f785, %f809;
	fma.rn.f32 	%f1135, %f775, %f786, %f810;
	fma.rn.f32 	%f1134, %f775, %f787, %f811;
	fma.rn.f32 	%f1133, %f775, %f788, %f812;
	fma.rn.f32 	%f1132, %f776, %f781, %f813;
	fma.rn.f32 	%f1131, %f776, %f782, %f814;
	fma.rn.f32 	%f1130, %f776, %f783, %f815;
	fma.rn.f32 	%f1129, %f776, %f784, %f816;
	fma.rn.f32 	%f1128, %f776, %f785, %f817;
	fma.rn.f32 	%f1127, %f776, %f786, %f818;
	fma.rn.f32 	%f1126, %f776, %f787, %f819;
	fma.rn.f32 	%f1125, %f776, %f788, %f820;
	fma.rn.f32 	%f1124, %f777, %f781, %f821;
	fma.rn.f32 	%f1123, %f777, %f782, %f822;
	fma.rn.f32 	%f1122, %f777, %f783, %f823;
	fma.rn.f32 	%f1121, %f777, %f784, %f824;
	fma.rn.f32 	%f1120, %f777, %f785, %f825;
	fma.rn.f32 	%f1119, %f777, %f786, %f826;
	fma.rn.f32 	%f1118, %f777, %f787, %f827;
	fma.rn.f32 	%f1117, %f777, %f788, %f828;
	fma.rn.f32 	%f1116, %f778, %f781, %f829;
	fma.rn.f32 	%f1115, %f778, %f782, %f830;
	fma.rn.f32 	%f1114, %f778, %f783, %f831;
	fma.rn.f32 	%f1113, %f778, %f784, %f832;
	fma.rn.f32 	%f1112, %f778, %f785, %f833;
	fma.rn.f32 	%f1111, %f778, %f786, %f834;
	fma.rn.f32 	%f1110, %f778, %f787, %f835;
	fma.rn.f32 	%f1109, %f778, %f788, %f836;
	fma.rn.f32 	%f1157, %f779, %f781, %f837;
	fma.rn.f32 	%f1158, %f779, %f782, %f838;
	fma.rn.f32 	%f1159, %f779, %f783, %f839;
	fma.rn.f32 	%f1160, %f779, %f784, %f840;
	fma.rn.f32 	%f1161, %f779, %f785, %f841;
	fma.rn.f32 	%f1162, %f779, %f786, %f842;
	fma.rn.f32 	%f1163, %f779, %f787, %f843;
	fma.rn.f32 	%f1164, %f779, %f788, %f844;
	fma.rn.f32 	%f1173, %f780, %f781, %f845;
	fma.rn.f32 	%f1174, %f780, %f782, %f846;
	fma.rn.f32 	%f1175, %f780, %f783, %f847;
	fma.rn.f32 	%f1176, %f780, %f784, %f848;
	fma.rn.f32 	%f1177, %f780, %f785, %f849;
	fma.rn.f32 	%f1178, %f780, %f786, %f850;
	fma.rn.f32 	%f1179, %f780, %f787, %f851;
	fma.rn.f32 	%f1180, %f780, %f788, %f852;
	@%p2 bra 	$L__BB0_6;
	shl.b32 	%r56, %r11, 12;
	mov.u32 	%r57, _ZZN22gemm_computational_opt10mysgemm_v7ILi128ELi128ELi8ELi8ELi8EEEviiifPfS1_fS1_E2As;
	add.s32 	%r58, %r57, %r56;
	add.s32 	%r60, %r58, %r32;
	st.shared.f32 	[%r60], %f1200;
	st.shared.f32 	[%r60+512], %f1199;
	st.shared.f32 	[%r60+1024], %f1198;
	st.shared.f32 	[%r60+1536], %f1197;
	mov.u32 	%r61, _ZZN22gemm_computational_opt10mysgemm_v7ILi128ELi128ELi8ELi8ELi8EEEviiifPfS1_fS1_E2Bs;
	add.s32 	%r62, %r61, %r56;
	add.s32 	%r64, %r62, %r36;
	st.shared.v4.f32 	[%r64], {%f1204, %f1203, %f1202, %f1201};
	bar.sync 	0;
	shl.b32 	%r65, %r2, 2;
	add.s32 	%r66, %r58, %r65;
	ld.shared.v4.f32 	{%f1172, %f1171, %f1170, %f1169}, [%r66];
	ld.shared.v4.f32 	{%f1168, %f1167, %f1166, %f1165}, [%r66+16];
	shl.b32 	%r67, %r1, 2;
	add.s32 	%r68, %r62, %r67;
	ld.shared.v4.f32 	{%f1188, %f1187, %f1186, %f1185}, [%r68];
	ld.shared.v4.f32 	{%f1184, %f1183, %f1182, %f1181}, [%r68+16];
$L__BB0_6:
	setp.lt.s32 	%p4, %r78, %r15;
	add.s64 	%rd75, %rd75, 32;
	add.s32 	%r77, %r77, %r7;
	mov.u32 	%r79, %r11;
	@%p4 bra 	$L__BB0_2;
$L__BB0_7:
	ld.param.u64 	%rd74, [_ZN22gemm_computational_opt10mysgemm_v7ILi128ELi128ELi8ELi8ELi8EEEviiifPfS1_fS1__param_7];
	cvta.to.global.u64 	%rd32, %rd74;
	cvt.u64.u32 	%rd33, %r1;
	mul.lo.s32 	%r69, %r2, %r14;
	cvt.s64.s32 	%rd34, %r69;
	add.s64 	%rd35, %rd3, %rd34;
	add.s64 	%rd36, %rd35, %rd33;
	shl.b64 	%rd37, %rd36, 2;
	add.s64 	%rd38, %rd32, %rd37;
	ld.global.f32 	%f853, [%rd38];
	mul.f32 	%f854, %f306, %f853;
	fma.rn.f32 	%f855, %f305, %f1156, %f854;
	st.global.f32 	[%rd38], %f855;
	ld.global.f32 	%f856, [%rd38+4];
	mul.f32 	%f857, %f306, %f856;
	fma.rn.f32 	%f858, %f305, %f1155, %f857;
	st.global.f32 	[%rd38+4], %f858;
	ld.global.f32 	%f859, [%rd38+8];
	mul.f32 	%f860, %f306, %f859;
	fma.rn.f32 	%f861, %f305, %f1154, %f860;
	st.global.f32 	[%rd38+8], %f861;
	ld.global.f32 	%f862, [%rd38+12];
	mul.f32 	%f863, %f306, %f862;
	fma.rn.f32 	%f864, %f305, %f1153, %f863;
	st.global.f32 	[%rd38+12], %f864;
	ld.global.f32 	%f865, [%rd38+16];
	mul.f32 	%f866, %f306, %f865;
	fma.rn.f32 	%f867, %f305, %f1152, %f866;
	st.global.f32 	[%rd38+16], %f867;
	ld.global.f32 	%f868, [%rd38+20];
	mul.f32 	%f869, %f306, %f868;
	fma.rn.f32 	%f870, %f305, %f1151, %f869;
	st.global.f32 	[%rd38+20], %f870;
	ld.global.f32 	%f871, [%rd38+24];
	mul.f32 	%f872, %f306, %f871;
	fma.rn.f32 	%f873, %f305, %f1150, %f872;
	st.global.f32 	[%rd38+24], %f873;
	ld.global.f32 	%f874, [%rd38+28];
	mul.f32 	%f875, %f306, %f874;
	fma.rn.f32 	%f876, %f305, %f1149, %f875;
	st.global.f32 	[%rd38+28], %f876;
	add.s32 	%r70, %r69, %r14;
	cvt.s64.s32 	%rd39, %r70;
	add.s64 	%rd40, %rd3, %rd39;
	add.s64 	%rd41, %rd40, %rd33;
	shl.b64 	%rd42, %rd41, 2;
	add.s64 	%rd43, %rd32, %rd42;
	ld.global.f32 	%f877, [%rd43];
	mul.f32 	%f878, %f306, %f877;
	fma.rn.f32 	%f879, %f305, %f1148, %f878;
	st.global.f32 	[%rd43], %f879;
	ld.global.f32 	%f880, [%rd43+4];
	mul.f32 	%f881, %f306, %f880;
	fma.rn.f32 	%f882, %f305, %f1147, %f881;
	st.global.f32 	[%rd43+4], %f882;
	ld.global.f32 	%f883, [%rd43+8];
	mul.f32 	%f884, %f306, %f883;
	fma.rn.f32 	%f885, %f305, %f1146, %f884;
	st.global.f32 	[%rd43+8], %f885;
	ld.global.f32 	%f886, [%rd43+12];
	mul.f32 	%f887, %f306, %f886;
	fma.rn.f32 	%f888, %f305, %f1145, %f887;
	st.global.f32 	[%rd43+12], %f888;
	ld.global.f32 	%f889, [%rd43+16];
	mul.f32 	%f890, %f306, %f889;
	fma.rn.f32 	%f891, %f305, %f1144, %f890;
	st.global.f32 	[%rd43+16], %f891;
	ld.global.f32 	%f892, [%rd43+20];
	mul.f32 	%f893, %f306, %f892;
	fma.rn.f32 	%f894, %f305, %f1143, %f893;
	st.global.f32 	[%rd43+20], %f894;
	ld.global.f32 	%f895, [%rd43+24];
	mul.f32 	%f896, %f306, %f895;
	fma.rn.f32 	%f897, %f305, %f1142, %f896;
	st.global.f32 	[%rd43+24], %f897;
	ld.global.f32 	%f898, [%rd43+28];
	mul.f32 	%f899, %f306, %f898;
	fma.rn.f32 	%f900, %f305, %f1141, %f899;
	st.global.f32 	[%rd43+28], %f900;
	add.s32 	%r71, %r70, %r14;
	cvt.s64.s32 	%rd44, %r71;
	add.s64 	%rd45, %rd3, %rd44;
	add.s64 	%rd46, %rd45, %rd33;
	shl.b64 	%rd47, %rd46, 2;
	add.s64 	%rd48, %rd32, %rd47;
	ld.global.f32 	%f901, [%rd48];
	mul.f32 	%f902, %f306, %f901;
	fma.rn.f32 	%f903, %f305, %f1140, %f902;
	st.global.f32 	[%rd48], %f903;
	ld.global.f32 	%f904, [%rd48+4];
	mul.f32 	%f905, %f306, %f904;
	fma.rn.f32 	%f906, %f305, %f1139, %f905;
	st.global.f32 	[%rd48+4], %f906;
	ld.global.f32 	%f907, [%rd48+8];
	mul.f32 	%f908, %f306, %f907;
	fma.rn.f32 	%f909, %f305, %f1138, %f908;
	st.global.f32 	[%rd48+8], %f909;
	ld.global.f32 	%f910, [%rd48+12];
	mul.f32 	%f911, %f306, %f910;
	fma.rn.f32 	%f912, %f305, %f1137, %f911;
	st.global.f32 	[%rd48+12], %f912;
	ld.global.f32 	%f913, [%rd48+16];
	mul.f32 	%f914, %f306, %f913;
	fma.rn.f32 	%f915, %f305, %f1136, %f914;
	st.global.f32 	[%rd48+16], %f915;
	ld.global.f32 	%f916, [%rd48+20];
	mul.f32 	%f917, %f306, %f916;
	fma.rn.f32 	%f918, %f305, %f1135, %f917;
	st.global.f32 	[%rd48+20], %f918;
	ld.global.f32 	%f919, [%rd48+24];
	mul.f32 	%f920, %f306, %f919;
	fma.rn.f32 	%f921, %f305, %f1134, %f920;
	st.global.f32 	[%rd48+24], %f921;
	ld.global.f32 	%f922, [%rd48+28];
	mul.f32 	%f923, %f306, %f922;
	fma.rn.f32 	%f924, %f305, %f1133, %f923;
	st.global.f32 	[%rd48+28], %f924;
	add.s32 	%r72, %r71, %r14;
	cvt.s64.s32 	%rd49, %r72;
	add.s64 	%rd50, %rd3, %rd49;
	add.s64 	%rd51, %rd50, %rd33;
	shl.b64 	%rd52, %rd51, 2;
	add.s64 	%rd53, %rd32, %rd52;
	ld.global.f32 	%f925, [%rd53];
	mul.f32 	%f926, %f306, %f925;
	fma.rn.f32 	%f927, %f305, %f1132, %f926;
	st.global.f32 	[%rd53], %f927;
	ld.global.f32 	%f928, [%rd53+4];
	mul.f32 	%f929, %f306, %f928;
	fma.rn.f32 	%f930, %f305, %f1131, %f929;
	st.global.f32 	[%rd53+4], %f930;
	ld.global.f32 	%f931, [%rd53+8];
	mul.f32 	%f932, %f306, %f931;
	fma.rn.f32 	%f933, %f305, %f1130, %f932;
	st.global.f32 	[%rd53+8], %f933;
	ld.global.f32 	%f934, [%rd53+12];
	mul.f32 	%f935, %f306, %f934;
	fma.rn.f32 	%f936, %f305, %f1129, %f935;
	st.global.f32 	[%rd53+12], %f936;
	ld.global.f32 	%f937, [%rd53+16];
	mul.f32 	%f938, %f306, %f937;
	fma.rn.f32 	%f939, %f305, %f1128, %f938;
	st.global.f32 	[%rd53+16], %f939;
	ld.global.f32 	%f940, [%rd53+20];
	mul.f32 	%f941, %f306, %f940;
	fma.rn.f32 	%f942, %f305, %f1127, %f941;
	st.global.f32 	[%rd53+20], %f942;
	ld.global.f32 	%f943, [%rd53+24];
	mul.f32 	%f944, %f306, %f943;
	fma.rn.f32 	%f945, %f305, %f1126, %f944;
	st.global.f32 	[%rd53+24], %f945;
	ld.global.f32 	%f946, [%rd53+28];
	mul.f32 	%f947, %f306, %f946;
	fma.rn.f32 	%f948, %f305, %f1125, %f947;
	st.global.f32 	[%rd53+28], %f948;
	add.s32 	%r73, %r72, %r14;
	cvt.s64.s32 	%rd54, %r73;
	add.s64 	%rd55, %rd3, %rd54;
	add.s64 	%rd56, %rd55, %rd33;
	shl.b64 	%rd57, %rd56, 2;
	add.s64 	%rd58, %rd32, %rd57;
	ld.global.f32 	%f949, [%rd58];
	mul.f32 	%f950, %f306, %f949;
	fma.rn.f32 	%f951, %f305, %f1124, %f950;
	st.global.f32 	[%rd58], %f951;
	ld.global.f32 	%f952, [%rd58+4];
	mul.f32 	%f953, %f306, %f952;
	fma.rn.f32 	%f954, %f305, %f1123, %f953;
	st.global.f32 	[%rd58+4], %f954;
	ld.global.f32 	%f955, [%rd58+8];
	mul.f32 	%f956, %f306, %f955;
	fma.rn.f32 	%f957, %f305, %f1122, %f956;
	st.global.f32 	[%rd58+8], %f957;
	ld.global.f32 	%f958, [%rd58+12];
	mul.f32 	%f959, %f306, %f958;
	fma.rn.f32 	%f960, %f305, %f1121, %f959;
	st.global.f32 	[%rd58+12], %f960;
	ld.global.f32 	%f961, [%rd58+16];
	mul.f32 	%f962, %f306, %f961;
	fma.rn.f32 	%f963, %f305, %f1120, %f962;
	st.global.f32 	[%rd58+16], %f963;
	ld.global.f32 	%f964, [%rd58+20];
	mul.f32 	%f965, %f306, %f964;
	fma.rn.f32 	%f966, %f305, %f1119, %f965;
	st.global.f32 	[%rd58+20], %f966;
	ld.global.f32 	%f967, [%rd58+24];
	mul.f32 	%f968, %f306, %f967;
	fma.rn.f32 	%f969, %f305, %f1118, %f968;
	st.global.f32 	[%rd58+24], %f969;
	ld.global.f32 	%f970, [%rd58+28];
	mul.f32 	%f971, %f306, %f970;
	fma.rn.f32 	%f972, %f305, %f1117, %f971;
	st.global.f32 	[%rd58+28], %f972;
	add.s32 	%r74, %r73, %r14;
	cvt.s64.s32 	%rd59, %r74;
	add.s64 	%rd60, %rd3, %rd59;
	add.s64 	%rd61, %rd60, %rd33;
	shl.b64 	%rd62, %rd61, 2;
	add.s64 	%rd63, %rd32, %rd62;
	ld.global.f32 	%f973, [%rd63];
	mul.f32 	%f974, %f306, %f973;
	fma.rn.f32 	%f975, %f305, %f1116, %f974;
	st.global.f32 	[%rd63], %f975;
	ld.global.f32 	%f976, [%rd63+4];
	mul.f32 	%f977, %f306, %f976;
	fma.rn.f32 	%f978, %f305, %f1115, %f977;
	st.global.f32 	[%rd63+4], %f978;
	ld.global.f32 	%f979, [%rd63+8];
	mul.f32 	%f980, %f306, %f979;
	fma.rn.f32 	%f981, %f305, %f1114, %f980;
	st.global.f32 	[%rd63+8], %f981;
	ld.global.f32 	%f982, [%rd63+12];
	mul.f32 	%f983, %f306, %f982;
	fma.rn.f32 	%f984, %f305, %f1113, %f983;
	st.global.f32 	[%rd63+12], %f984;
	ld.global.f32 	%f985, [%rd63+16];
	mul.f32 	%f986, %f306, %f985;
	fma.rn.f32 	%f987, %f305, %f1112, %f986;
	st.global.f32 	[%rd63+16], %f987;
	ld.global.f32 	%f988, [%rd63+20];
	mul.f32 	%f989, %f306, %f988;
	fma.rn.f32 	%f990, %f305, %f1111, %f989;
	st.global.f32 	[%rd63+20], %f990;
	ld.global.f32 	%f991, [%rd63+24];
	mul.f32 	%f992, %f306, %f991;
	fma.rn.f32 	%f993, %f305, %f1110, %f992;
	st.global.f32 	[%rd63+24], %f993;
	ld.global.f32 	%f994, [%rd63+28];
	mul.f32 	%f995, %f306, %f994;
	fma.rn.f32 	%f996, %f305, %f1109, %f995;
	st.global.f32 	[%rd63+28], %f996;
	add.s32 	%r75, %r74, %r14;
	cvt.s64.s32 	%rd64, %r75;
	add.s64 	%rd65, %rd3, %rd64;
	add.s64 	%rd66, %rd65, %rd33;
	shl.b64 	%rd67, %rd66, 2;
	add.s64 	%rd68, %rd32, %rd67;
	ld.global.f32 	%f997, [%rd68];
	mul.f32 	%f998, %f306, %f997;
	fma.rn.f32 	%f999, %f305, %f1157, %f998;
	st.global.f32 	[%rd68], %f999;
	ld.global.f32 	%f1000, [%rd68+4];
	mul.f32 	%f1001, %f306, %f1000;
	fma.rn.f32 	%f1002, %f305, %f1158, %f1001;
	st.global.f32 	[%rd68+4], %f1002;
	ld.global.f32 	%f1003, [%rd68+8];
	mul.f32 	%f1004, %f306, %f1003;
	fma.rn.f32 	%f1005, %f305, %f1159, %f1004;
	st.global.f32 	[%rd68+8], %f1005;
	ld.global.f32 	%f1006, [%rd68+12];
	mul.f32 	%f1007, %f306, %f1006;
	fma.rn.f32 	%f1008, %f305, %f1160, %f1007;
	st.global.f32 	[%rd68+12], %f1008;
	ld.global.f32 	%f1009, [%rd68+16];
	mul.f32 	%f1010, %f306, %f1009;
	fma.rn.f32 	%f1011, %f305, %f1161, %f1010;
	st.global.f32 	[%rd68+16], %f1011;
	ld.global.f32 	%f1012, [%rd68+20];
	mul.f32 	%f1013, %f306, %f1012;
	fma.rn.f32 	%f1014, %f305, %f1162, %f1013;
	st.global.f32 	[%rd68+20], %f1014;
	ld.global.f32 	%f1015, [%rd68+24];
	mul.f32 	%f1016, %f306, %f1015;
	fma.rn.f32 	%f1017, %f305, %f1163, %f1016;
	st.global.f32 	[%rd68+24], %f1017;
	ld.global.f32 	%f1018, [%rd68+28];
	mul.f32 	%f1019, %f306, %f1018;
	fma.rn.f32 	%f1020, %f305, %f1164, %f1019;
	st.global.f32 	[%rd68+28], %f1020;
	add.s32 	%r76, %r75, %r14;
	cvt.s64.s32 	%rd69, %r76;
	add.s64 	%rd70, %rd3, %rd69;
	add.s64 	%rd71, %rd70, %rd33;
	shl.b64 	%rd72, %rd71, 2;
	add.s64 	%rd73, %rd32, %rd72;
	ld.global.f32 	%f1021, [%rd73];
	mul.f32 	%f1022, %f306, %f1021;
	fma.rn.f32 	%f1023, %f305, %f1173, %f1022;
	st.global.f32 	[%rd73], %f1023;
	ld.global.f32 	%f1024, [%rd73+4];
	mul.f32 	%f1025, %f306, %f1024;
	fma.rn.f32 	%f1026, %f305, %f1174, %f1025;
	st.global.f32 	[%rd73+4], %f1026;
	ld.global.f32 	%f1027, [%rd73+8];
	mul.f32 	%f1028, %f306, %f1027;
	fma.rn.f32 	%f1029, %f305, %f1175, %f1028;
	st.global.f32 	[%rd73+8], %f1029;
	ld.global.f32 	%f1030, [%rd73+12];
	mul.f32 	%f1031, %f306, %f1030;
	fma.rn.f32 	%f1032, %f305, %f1176, %f1031;
	st.global.f32 	[%rd73+12], %f1032;
	ld.global.f32 	%f1033, [%rd73+16];
	mul.f32 	%f1034, %f306, %f1033;
	fma.rn.f32 	%f1035, %f305, %f1177, %f1034;
	st.global.f32 	[%rd73+16], %f1035;
	ld.global.f32 	%f1036, [%rd73+20];
	mul.f32 	%f1037, %f306, %f1036;
	fma.rn.f32 	%f1038, %f305, %f1178, %f1037;
	st.global.f32 	[%rd73+20], %f1038;
	ld.global.f32 	%f1039, [%rd73+24];
	mul.f32 	%f1040, %f306, %f1039;
	fma.rn.f32 	%f1041, %f305, %f1179, %f1040;
	st.global.f32 	[%rd73+24], %f1041;
	ld.global.f32 	%f1042, [%rd73+28];
	mul.f32 	%f1043, %f306, %f1042;
	fma.rn.f32 	%f1044, %f305, %f1180, %f1043;
	st.global.f32 	[%rd73+28], %f1044;
	ret;

}


// ===== COMPILED SASS (sm_100) =====

	.target	sm_100

	.elftype	@"ET_EXEC"


//--------------------- .note.nv.tkinfo           --------------------------
	.section	.note.nv.tkinfo,"",@"SHT_NOTE"
	.sectionflags	@"SHF_NOTE_NV_TKINFO"
	.tkinfo
        /*0018*/ 	.word	0x00000002
        /*0030*/ 	.string	""
        /*0030*/ 	.string	"ptxas"
        /*0030*/ 	.string	"Cuda compilation tools, release 13.0, V13.0.88"
        /*0030*/ 	.string	"Build cuda_13.0.r13.0/compiler.36424714_0"
        /*0030*/ 	.string	"-arch sm_100 -m 64 "



//--------------------- .note.nv.cuinfo           --------------------------
	.section	.note.nv.cuinfo,"",@"SHT_NOTE"
	.sectionflags	@"SHF_NOTE_NV_CUINFO"
        /*0018*/ 	.short	0x0002
        /*001a*/ 	.short	0x0064
        /*001c*/ 	.short	0x0082
	.zero		2


//--------------------- .nv.info                  --------------------------
	.section	.nv.info,"",@"SHT_CUDA_INFO"
	.align	4


	//----- nvinfo : EIATTR_REGCOUNT
	.align		4
        /*0000*/ 	.byte	0x04, 0x2f
        /*0002*/ 	.short	(.L_1 - .L_0)
	.align		4
.L_0:
        /*0004*/ 	.word	index@(_ZN22gemm_computational_opt10mysgemm_v7ILi128ELi128ELi8ELi8ELi8EEEviiifPfS1_fS1_)
        /*0008*/ 	.word	0x00000081


	//----- nvinfo : EIATTR_FRAME_SIZE
	.align		4
.L_1:
        /*000c*/ 	.byte	0x04, 0x11
        /*000e*/ 	.short	(.L_3 - .L_2)
	.align		4
.L_2:
        /*0010*/ 	.word	index@(_ZN22gemm_computational_opt10mysgemm_v7ILi128ELi128ELi8ELi8ELi8EEEviiifPfS1_fS1_)
        /*0014*/ 	.word	0x00000000


	//----- nvinfo : EIATTR_MIN_STACK_SIZE
	.align		4
.L_3:
        /*0018*/ 	.byte	0x04, 0x12
        /*001a*/ 	.short	(.L_5 - .L_4)
	.align		4
.L_4:
        /*001c*/ 	.word	index@(_ZN22gemm_computational_opt10mysgemm_v7ILi128ELi128ELi8ELi8ELi8EEEviiifPfS1_fS1_)
        /*0020*/ 	.word	0x00000000
.L_5:


//--------------------- .nv.compat                --------------------------
	.section	.nv.compat,"",@"SHT_CUDA_COMPAT_INFO"
	.align	4
        /*0000*/ 	.byte	0x02, 0x09, 0x00, 0x00, 0x02, 0x02, 0x01, 0x00, 0x02, 0x05, 0x05, 0x00, 0x03, 0x07, 0x01, 0x01
        /*0010*/ 	.byte	0x02, 0x03, 0x00, 0x00, 0x02, 0x06, 0x01, 0x00, 0x04, 0x0b, 0x08, 0x00, 0x09, 0x00, 0x00, 0x00
        /*0020*/ 	.byte	0x00, 0x00, 0x00, 0x00


//--------------------- .nv.info._ZN22gemm_computational_opt10mysgemm_v7ILi128ELi128ELi8ELi8ELi8EEEviiifPfS1_fS1_ --------------------------
	.section	.nv.info._ZN22gemm_computational_opt10mysgemm_v7ILi128ELi128ELi8ELi8ELi8EEEviiifPfS1_fS1_,"",@"SHT_CUDA_INFO"
	.sectionflags	@""
	.align	4


	//----- nvinfo : EIATTR_CUDA_API_VERSION
	.align		4
        /*0000*/ 	.byte	0x04, 0x37
        /*0002*/ 	.short	(.L_7 - .L_6)
.L_6:
        /*0004*/ 	.word	0x00000082


	//----- nvinfo : EIATTR_KPARAM_INFO
	.align		4
.L_7:
        /*0008*/ 	.byte	0x04, 0x17
        /*000a*/ 	.short	(.L_9 - .L_8)
.L_8:
        /*000c*/ 	.word	0x00000000
        /*0010*/ 	.short	0x0007
        /*0012*/ 	.short	0x0028
        /*0014*/ 	.byte	0x00, 0xf5, 0x21, 0x00


	//----- nvinfo : EIATTR_KPARAM_INFO
	.align		4
.L_9:
        /*0018*/ 	.byte	0x04, 0x17
        /*001a*/ 	.short	(.L_11 - .L_10)
.L_10:
        /*001c*/ 	.word	0x00000000
        /*0020*/ 	.short	0x0006
        /*0022*/ 	.short	0x0020
        /*0024*/ 	.byte	0x00, 0xf0, 0x11, 0x00


	//----- nvinfo : EIATTR_KPARAM_INFO
	.align		4
.L_11:
        /*0028*/ 	.byte	0x04, 0x17
        /*002a*/ 	.short	(.L_13 - .L_12)
.L_12:
        /*002c*/ 	.word	0x00000000
        /*0030*/ 	.short	0x0005
        /*0032*/ 	.short	0x0018
        /*0034*/ 	.byte	0x00, 0xf5, 0x21, 0x00


	//----- nvinfo : EIATTR_KPARAM_INFO
	.align		4
.L_13:
        /*0038*/ 	.byte	0x04, 0x17
        /*003a*/ 	.short	(.L_15 - .L_14)
.L_14:
        /*003c*/ 	.word	0x00000000
        /*0040*/ 	.short	0x0004
        /*0042*/ 	.short	0x0010
        /*0044*/ 	.byte	0x00, 0xf5, 0x21, 0x00


	//----- nvinfo : EIATTR_KPARAM_INFO
	.align		4
.L_15:
        /*0048*/ 	.byte	0x04, 0x17
        /*004a*/ 	.short	(.L_17 - .L_16)
.L_16:
        /*004c*/ 	.word	0x00000000
        /*0050*/ 	.short	0x0003
        /*0052*/ 	.short	0x000c
        /*0054*/ 	.byte	0x00, 0xf0, 0x11, 0x00


	//----- nvinfo : EIATTR_KPARAM_INFO
	.align		4
.L_17:
        /*0058*/ 	.byte	0x04, 0x17
        /*005a*/ 	.short	(.L_19 - .L_18)
.L_18:
        /*005c*/ 	.word	0x00000000
        /*0060*/ 	.short	0x0002
        /*0062*/ 	.short	0x0008
        /*0064*/ 	.byte	0x00, 0xf0, 0x11, 0x00


	//----- nvinfo : EIATTR_KPARAM_INFO
	.align		4
.L_19:
        /*0068*/ 	.byte	0x04, 0x17
        /*006a*/ 	.short	(.L_21 - .L_20)
.L_20:
        /*006c*/ 	.word	0x00000000
        /*0070*/ 	.short	0x0001
        /*0072*/ 	.short	0x0004
        /*0074*/ 	.byte	0x00, 0xf0, 0x11, 0x00


	//----- nvinfo : EIATTR_KPARAM_INFO
	.align		4
.L_21:
        /*0078*/ 	.byte	0x04, 0x17
        /*007a*/ 	.short	(.L_23 - .L_22)
.L_22:
        /*007c*/ 	.word	0x00000000
        /*0080*/ 	.short	0x0000
        /*0082*/ 	.short	0x0000
        /*0084*/ 	.byte	0x00, 0xf0, 0x11, 0x00


	//----- nvinfo : EIATTR_SPARSE_MMA_MASK
	.align		4
.L_23:
        /*0088*/ 	.byte	0x03, 0x50
        /*008a*/ 	.short	0x0000


	//----- nvinfo : EIATTR_MAXREG_COUNT
	.align		4
        /*008c*/ 	.byte	0x03, 0x1b
        /*008e*/ 	.short	0x00ff


	//----- nvinfo : EIATTR_NUM_BARRIERS
	.align		4
        /*0090*/ 	.byte	0x02, 0x4c
        /*0092*/ 	.byte	0x01
	.zero		1


	//----- nvinfo : EIATTR_MERCURY_ISA_VERSION
	.align		4
        /*0094*/ 	.byte	0x03, 0x5f
        /*0096*/ 	.short	0x0101


	//----- nvinfo : EIATTR_VRC_CTA_INIT_COUNT
	.align		4
        /*0098*/ 	.byte	0x02, 0x4a
	.zero		1
	.zero		1


	//----- nvinfo : EIATTR_EXIT_INSTR_OFFSETS
	.align		4
        /*009c*/ 	.byte	0x04, 0x1c
        /*009e*/ 	.short	(.L_25 - .L_24)


	//   ....[0]....
.L_24:
        /*00a0*/ 	.word	0x00003e70


	//----- nvinfo : EIATTR_CBANK_PARAM_SIZE
	.align		4
.L_25:
        /*00a4*/ 	.byte	0x03, 0x19
        /*00a6*/ 	.short	0x0030


	//----- nvinfo : EIATTR_PARAM_CBANK
	.align		4
        /*00a8*/ 	.byte	0x04, 0x0a
        /*00aa*/ 	.short	(.L_27 - .L_26)
	.align		4
.L_26:
        /*00ac*/ 	.word	index@(.nv.constant0._ZN22gemm_computational_opt10mysgemm_v7ILi128ELi128ELi8ELi8ELi8EEEviiifPfS1_fS1_)
        /*00b0*/ 	.short	0x0380
        /*00b2*/ 	.short	0x0030


	//----- nvinfo : EIATTR_SW_WAR
	.align		4
.L_27:
        /*00b4*/ 	.byte	0x04, 0x36
        /*00b6*/ 	.short	(.L_29 - .L_28)
.L_28:
        /*00b8*/ 	.word	0x00000008
.L_29:


//--------------------- .nv.callgraph             --------------------------
	.section	.nv.callgraph,"",@"SHT_CUDA_CALLGRAPH"
	.align	4
	.sectionentsize	8
	.align		4
        /*0000*/ 	.word	0x00000000
	.align		4
        /*0004*/ 	.word	0xffffffff
	.align		4
        /*0008*/ 	.word	0x00000000
	.align		4
        /*000c*/ 	.word	0xfffffffe
	.align		4
        /*0010*/ 	.word	0x00000000
	.align		4
        /*0014*/ 	.word	0xfffffffd
	.align		4
        /*0018*/ 	.word	0x00000000
	.align		4
        /*001c*/ 	.word	0xfffffffc


//--------------------- .text._ZN22gemm_computational_opt10mysgemm_v7ILi128ELi128ELi8ELi8ELi8EEEviiifPfS1_fS1_ --------------------------
	.section	.text._ZN22gemm_computational_opt10mysgemm_v7ILi128ELi128ELi8ELi8ELi8EEEviiifPfS1_fS1_,"ax",@progbits
	.align	128
        .global         _ZN22gemm_computational_opt10mysgemm_v7ILi128ELi128ELi8ELi8ELi8EEEviiifPfS1_fS1_
        .type           _ZN22gemm_computational_opt10mysgemm_v7ILi128ELi128ELi8ELi8ELi8EEEviiifPfS1_fS1_,@function
        .size           _ZN22gemm_computational_opt10mysgemm_v7ILi128ELi128ELi8ELi8ELi8EEEviiifPfS1_fS1_,(.L_x_4 - _ZN22gemm_computational_opt10mysgemm_v7ILi128ELi128ELi8ELi8ELi8EEEviiifPfS1_fS1_)
        .other          _ZN22gemm_computational_opt10mysgemm_v7ILi128ELi128ELi8ELi8ELi8EEEviiifPfS1_fS1_,@"STO_CUDA_ENTRY STV_DEFAULT"
_ZN22gemm_computational_opt10mysgemm_v7ILi128ELi128ELi8ELi8ELi8EEEviiifPfS1_fS1_:
.text._ZN22gemm_computational_opt10mysgemm_v7ILi128ELi128ELi8ELi8ELi8EEEviiifPfS1_fS1_:
[----:B------:R-:W-:Y:S01]  /*0000*/  LDC R1, c[0x0][0x37c] ;  /* 0x0000df00ff017b82 */ /* 0x000fe20000000800 */
[----:B------:R-:W0:Y:S07]  /*0010*/  S2R R6, SR_TID.X ;  /* 0x0000000000067919 */ /* 0x000e2e0000002100 */
[----:B------:R-:W1:Y:S01]  /*0020*/  S2UR UR4, SR_CTAID.Y ;  /* 0x00000000000479c3 */ /* 0x000e620000002600 */
[----:B------:R-:W2:Y:S01]  /*0030*/  LDCU UR11, c[0x0][0x388] ;  /* 0x00007100ff0b77ac */ /* 0x000ea20008000800 */
[----:B------:R-:W3:Y:S06]  /*0040*/  LDCU UR9, c[0x0][0x384] ;  /* 0x00007080ff0977ac */ /* 0x000eec0008000800 */
[----:B------:R-:W4:Y:S01]  /*0050*/  S2UR UR5, SR_CTAID.X ;  /* 0x00000000000579c3 */ /* 0x000f220000002500 */
[----:B------:R-:W5:Y:S01]  /*0060*/  LDCU.64 UR6, c[0x0][0x398] ;  /* 0x00007300ff0677ac */ /* 0x000f620008000a00 */
[----:B------:R-:W5:Y:S01]  /*0070*/  LDCU.64 UR14, c[0x0][0x390] ;  /* 0x00007200ff0e77ac */ /* 0x000f620008000a00 */
[----:B------:R-:W5:Y:S01]  /*0080*/  LDCU.64 UR12, c[0x0][0x358] ;  /* 0x00006b00ff0c77ac */ /* 0x000f620008000a00 */
[----:B---3--:R-:W-:Y:S01]  /*0090*/  MOV R55, UR9 ;  /* 0x0000000900377c02 */ /* 0x008fe20008000f00 */
[----:B-1----:R-:W-:-:S04]  /*00a0*/  USHF.L.U32 UR4, UR4, 0x7, URZ ;  /* 0x0000000704047899 */ /* 0x002fc800080006ff */
[----:B--2---:R-:W-:Y:S01]  /*00b0*/  UIMAD UR8, UR4, UR11, URZ ;  /* 0x0000000b040872a4 */ /* 0x004fe2000f8e02ff */
[--C-:B0-----:R-:W-:Y:S01]  /*00c0*/  SHF.R.U32.HI R8, RZ, 0x1, R6.reuse ;  /* 0x00000001ff087819 */ /* 0x101fe20000011606 */
[----:B----4-:R-:W-:Y:S01]  /*00d0*/  USHF.L.U32 UR5, UR5, 0x7, URZ ;  /* 0x0000000705057899 */ /* 0x010fe200080006ff */
[----:B------:R-:W-:Y:S02]  /*00e0*/  SHF.L.U32 R0, R6, 0x2, RZ ;  /* 0x0000000206007819 */ /* 0x000fe400000006ff */
[----:B------:R-:W-:Y:S01]  /*00f0*/  SHF.R.U32.HI R7, RZ, 0x5, R6 ;  /* 0x00000005ff077819 */ /* 0x000fe20000011606 */
[----:B------:R-:W-:Y:S01]  /*0100*/  IMAD R3, R8, UR11, RZ ;  /* 0x0000000b08037c24 */ /* 0x000fe2000f8e02ff */
[C---:B------:R-:W-:Y:S01]  /*0110*/  LOP3.LUT R2, R0.reuse, 0x4, RZ, 0xc0, !PT ;  /* 0x0000000400027812 */ /* 0x040fe200078ec0ff */
[----:B-----5:R-:W-:Y:S01]  /*0120*/  UIMAD.WIDE.U32 UR6, UR5, 0x4, UR6 ;  /* 0x00000004050678a5 */ /* 0x020fe2000f8e0006 */
[----:B------:R-:W-:Y:S02]  /*0130*/  LOP3.LUT R0, R0, 0x7c, RZ, 0xc0, !PT ;  /* 0x0000007c00007812 */ /* 0x000fe400078ec0ff */
[----:B------:R-:W-:-:S02]  /*0140*/  IADD3 R4, P0, P1, R3, UR8, R2 ;  /* 0x0000000803047c10 */ /* 0x000fc4000f91e002 */
[----:B------:R-:W-:Y:S01]  /*0150*/  SHF.R.S32.HI R2, RZ, 0x1f, R3 ;  /* 0x0000001fff027819 */ /* 0x000fe20000011403 */
[----:B------:R-:W-:-:S03]  /*0160*/  IMAD R3, R7, R55, RZ ;  /* 0x0000003707037224 */ /* 0x000fc600078e02ff */
[----:B------:R-:W-:Y:S02]  /*0170*/  IADD3.X R5, PT, PT, RZ, R2, RZ, P0, P1 ;  /* 0x00000002ff057210 */ /* 0x000fe400007e24ff */
[----:B------:R-:W-:Y:S02]  /*0180*/  LEA R60, P0, R4, UR14, 0x2 ;  /* 0x0000000e043c7c11 */ /* 0x000fe4000f8010ff */
[----:B------:R-:W-:Y:S02]  /*0190*/  IADD3 R2, P1, PT, R0, R3, RZ ;  /* 0x0000000300027210 */ /* 0x000fe40007f3e0ff */
[----:B------:R-:W-:Y:S02]  /*01a0*/  LEA.HI.X R61, R4, UR15, R5, 0x2, P0 ;  /* 0x0000000f043d7c11 */ /* 0x000fe400080f1405 */
[----:B------:R-:W-:Y:S02]  /*01b0*/  LEA.HI.X.SX32 R3, R3, RZ, 0x1, P1 ;  /* 0x000000ff03037211 */ /* 0x000fe400008f0eff */
[C---:B------:R-:W-:Y:S01]  /*01c0*/  LEA R44, P0, R2.reuse, UR6, 0x2 ;  /* 0x00000006022c7c11 */ /* 0x040fe2000f8010ff */
[----:B------:R-:W2:Y:S03]  /*01d0*/  LDG.E.128 R40, desc[UR12][R60.64] ;  /* 0x0000000c3c287981 */ /* 0x000ea6000c1e1d00 */
[----:B------:R-:W-:-:S06]  /*01e0*/  LEA.HI.X R45, R2, UR7, R3, 0x2, P0 ;  /* 0x00000007022d7c11 */ /* 0x000fcc00080f1403 */
[----:B------:R-:W3:Y:S01]  /*01f0*/  LDG.E.128 R44, desc[UR12][R44.64] ;  /* 0x0000000c2c2c7981 */ /* 0x000ee2000c1e1d00 */
[----:B------:R-:W0:Y:S01]  /*0200*/  S2UR UR9, SR_CgaCtaId ;  /* 0x00000000000979c3 */ /* 0x000e220000008800 */
[----:B------:R-:W-:Y:S01]  /*0210*/  UMOV UR8, 0x400 ;  /* 0x0000040000087882 */ /* 0x000fe20000000000 */
[----:B------:R-:W-:-:S04]  /*0220*/  SHF.L.U32 R3, R6, 0x9, RZ ;  /* 0x0000000906037819 */ /* 0x000fc800000006ff */
[----:B------:R-:W-:Y:S02]  /*0230*/  LOP3.LUT R2, R8, 0x200, R3, 0xf8, !PT ;  /* 0x0000020008027812 */ /* 0x000fe400078ef803 */
[----:B------:R-:W-:Y:S01]  /*0240*/  LEA R3, R7, R0, 0x7 ;  /* 0x0000000007037211 */ /* 0x000fe200078e38ff */
[----:B0-----:R-:W-:Y:S02]  /*0250*/  ULEA UR10, UR9, UR8, 0x18 ;  /* 0x00000008090a7291 */ /* 0x001fe4000f8ec0ff */
[----:B------:R-:W-:-:S04]  /*0260*/  UIADD3 UR8, UPT, UPT, UR8, 0x2000, URZ ;  /* 0x0000200008087890 */ /* 0x000fc8000fffe0ff */
[----:B------:R-:W-:Y:S01]  /*0270*/  ULEA UR8, UR9, UR8, 0x18 ;  /* 0x0000000809087291 */ /* 0x000fe2000f8ec0ff */
[----:B------:R-:W-:-:S05]  /*0280*/  LEA R4, R2, UR10, 0x2 ;  /* 0x0000000a02047c11 */ /* 0x000fca000f8e10ff */
[----:B------:R-:W-:Y:S01]  /*0290*/  LEA R5, R3, UR8, 0x2 ;  /* 0x0000000803057c11 */ /* 0x000fe2000f8e10ff */
[----:B------:R-:W-:Y:S01]  /*02a0*/  UISETP.GE.AND UP0, UPT, UR11, 0x1, UPT ;  /* 0x000000010b00788c */ /* 0x000fe2000bf06270 */
[----:B------:R-:W-:Y:S01]  /*02b0*/  SHF.L.U32 R6, R6, 0x3, RZ ;  /* 0x0000000306067819 */ /* 0x000fe200000006ff */
[----:B------:R-:W-:Y:S02]  /*02c0*/  HFMA2 R33, -RZ, RZ, 0, 0 ;  /* 0x00000000ff217431 */ /* 0x000fe400000001ff */
[----:B------:R-:W-:Y:S02]  /*02d0*/  HFMA2 R54, -RZ, RZ, 0, 0 ;  /* 0x00000000ff367431 */ /* 0x000fe400000001ff */
[----:B------:R-:W-:Y:S02]  /*02e0*/  HFMA2 R116, -RZ, RZ, 0, 0 ;  /* 0x00000000ff747431 */ /* 0x000fe400000001ff */
[----:B------:R-:W-:Y:S02]  /*02f0*/  HFMA2 R120, -RZ, RZ, 0, 0 ;  /* 0x00000000ff787431 */ /* 0x000fe400000001ff */
[----:B------:R-:W-:-:S02]  /*0300*/  HFMA2 R101, -RZ, RZ, 0, 0 ;  /* 0x00000000ff657431 */ /* 0x000fc400000001ff */
[----:B------:R-:W-:Y:S01]  /*0310*/  HFMA2 R13, -RZ, RZ, 0, 0 ;  /* 0x00000000ff0d7431 */ /* 0x000fe200000001ff */
[----:B------:R-:W-:Y:S02]  /*0320*/  CS2R R96, SRZ ;  /* 0x0000000000607805 */ /* 0x000fe4000001ff00 */
[----:B------:R-:W-:Y:S02]  /*0330*/  CS2R R90, SRZ ;  /* 0x00000000005a7805 */ /* 0x000fe4000001ff00 */
[----:B------:R-:W-:Y:S02]  /*0340*/  CS2R R94, SRZ ;  /* 0x00000000005e7805 */ /* 0x000fe4000001ff00 */
[----:B------:R-:W-:Y:S02]  /*0350*/  CS2R R86, SRZ ;  /* 0x0000000000567805 */ /* 0x000fe4000001ff00 */
[----:B------:R-:W-:Y:S02]  /*0360*/  CS2R R36, SRZ ;  /* 0x0000000000247805 */ /* 0x000fe4000001ff00 */
[----:B------:R-:W-:-:S02]  /*0370*/  CS2R R38, SRZ ;  /* 0x0000000000267805 */ /* 0x000fc4000001ff00 */
        /* <DEDUP_REMOVED lines=10> */
[----:B------:R-:W-:Y:S02]  /*0420*/  MOV R102, RZ ;  /* 0x000000ff00667202 */ /* 0x000fe40000000f00 */
[----:B------:R-:W-:-:S02]  /*0430*/  CS2R R52, SRZ ;  /* 0x0000000000347805 */ /* 0x000fc4000001ff00 */
[----:B------:R-:W-:Y:S02]  /*0440*/  CS2R R88, SRZ ;  /* 0x0000000000587805 */ /* 0x000fe4000001ff00 */
[----:B------:R-:W-:Y:S02]  /*0450*/  MOV R106, RZ ;  /* 0x000000ff006a7202 */ /* 0x000fe40000000f00 */
[----:B------:R-:W-:Y:S02]  /*0460*/  CS2R R80, SRZ ;  /* 0x0000000000507805 */ /* 0x000fe4000001ff00 */
[----:B------:R-:W-:Y:S02]  /*0470*/  MOV R108, RZ ;  /* 0x000000ff006c7202 */ /* 0x000fe40000000f00 */
[----:B------:R-:W-:Y:S02]  /*0480*/  CS2R R58, SRZ ;  /* 0x00000000003a7805 */ /* 0x000fe4000001ff00 */
[----:B------:R-:W-:-:S02]  /*0490*/  CS2R R68, SRZ ;  /* 0x0000000000447805 */ /* 0x000fc4000001ff00 */
[----:B------:R-:W-:Y:S02]  /*04a0*/  MOV R122, RZ ;  /* 0x000000ff007a7202 */ /* 0x000fe40000000f00 */
[----:B------:R-:W-:Y:S02]  /*04b0*/  CS2R R64, SRZ ;  /* 0x0000000000407805 */ /* 0x000fe4000001ff00 */
[----:B------:R-:W-:Y:S02]  /*04c0*/  CS2R R66, SRZ ;  /* 0x0000000000427805 */ /* 0x000fe4000001ff00 */
[----:B------:R-:W-:Y:S02]  /*04d0*/  CS2R R56, SRZ ;  /* 0x0000000000387805 */ /* 0x000fe4000001ff00 */
[----:B------:R-:W-:Y:S02]  /*04e0*/  CS2R R98, SRZ ;  /* 0x0000000000627805 */ /* 0x000fe4000001ff00 */
[----:B------:R-:W-:-:S02]  /*04f0*/  CS2R R92, SRZ ;  /* 0x00000000005c7805 */ /* 0x000fc4000001ff00 */
[----:B------:R-:W-:Y:S02]  /*0500*/  MOV R14, RZ ;  /* 0x000000ff000e7202 */ /* 0x000fe40000000f00 */
[----:B------:R-:W-:Y:S02]  /*0510*/  LOP3.LUT R6, R6, 0x78, RZ, 0xc0, !PT ;  /* 0x0000007806067812 */ /* 0x000fe400078ec0ff */
[----:B------:R-:W-:Y:S01]  /*0520*/  LOP3.LUT R8, R8, 0x1f8, RZ, 0xc0, !PT ;  /* 0x000001f808087812 */ /* 0x000fe200078ec0ff */
[----:B--2---:R-:W-:Y:S04]  /*0530*/  STS [R4], R40 ;  /* 0x0000002804007388 */ /* 0x004fe80000000800 */
[----:B------:R-:W-:Y:S04]  /*0540*/  STS [R4+0x200], R41 ;  /* 0x0002002904007388 */ /* 0x000fe80000000800 */
[----:B------:R-:W-:Y:S04]  /*0550*/  STS [R4+0x400], R42 ;  /* 0x0004002a04007388 */ /* 0x000fe80000000800 */
[----:B------:R0:W-:Y:S04]  /*0560*/  STS [R4+0x600], R43 ;  /* 0x0006002b04007388 */ /* 0x0001e80000000800 */
[----:B---3--:R1:W-:Y:S01]  /*0570*/  STS.128 [R5], R44 ;  /* 0x0000002c05007388 */ /* 0x0083e20000000c00 */
[----:B0-----:R-:W-:Y:S01]  /*0580*/  MOV R4, RZ ;  /* 0x000000ff00047202 */ /* 0x001fe20000000f00 */
[----:B-1----:R-:W-:Y:S01]  /*0590*/  IMAD R5, R55, UR4, RZ ;  /* 0x0000000437057c24 */ /* 0x002fe2000f8e02ff */
[----:B------:R-:W-:Y:S04]  /*05a0*/  BAR.SYNC.DEFER_BLOCKING 0x0 ;  /* 0x0000000000007b1d */ /* 0x000fe80000010000 */
[----:B------:R-:W-:-:S04]  /*05b0*/  IADD3 R5, P0, PT, R5, UR5, RZ ;  /* 0x0000000505057c10 */ /* 0x000fc8000ff1e0ff */
[----:B------:R-:W-:Y:S01]  /*05c0*/  IADD3.X R9, PT, PT, RZ, RZ, RZ, P0, !PT ;  /* 0x000000ffff097210 */ /* 0x000fe200007fe4ff */
[----:B------:R-:W-:Y:S08]  /*05d0*/  BRA.U !UP0, `(.L_x_0) ;  /* 0x0000002508587547 */ /* 0x000ff0000b800000 */
[----:B------:R-:W-:Y:S01]  /*05e0*/  LEA R12, R6, UR8, 0x2 ;  /* 0x00000008060c7c11 */ /* 0x000fe2000f8e10ff */
[----:B------:R-:W-:Y:S01]  /*05f0*/  UMOV UR4, URZ ;  /* 0x000000ff00047c82 */ /* 0x000fe20008000000 */
[----:B------:R-:W-:Y:S01]  /*0600*/  LEA R15, R8, UR10, 0x2 ;  /* 0x0000000a080f7c11 */ /* 0x000fe2000f8e10ff */
[----:B------:R-:W-:Y:S01]  /*0610*/  UMOV UR5, URZ ;  /* 0x000000ff00057c82 */ /* 0x000fe20008000000 */
[----:B------:R-:W-:Y:S01]  /*0620*/  IADD3 R10, PT, PT, R7, 0x8, RZ ;  /* 0x00000008070a7810 */ /* 0x000fe20007ffe0ff */
[----:B------:R0:W1:Y:S01]  /*0630*/  LDS.128 R16, [R12+0x10] ;  /* 0x000010000c107984 */ /* 0x0000620000000c00 */
[----:B------:R-:W-:-:S03]  /*0640*/  MOV R96, RZ ;  /* 0x000000ff00607202 */ /* 0x000fc60000000f00 */
[----:B------:R0:W2:Y:S01]  /*0650*/  LDS.128 R20, [R12] ;  /* 0x000000000c147984 */ /* 0x0000a20000000c00 */
[----:B------:R-:W-:Y:S01]  /*0660*/  IMAD R11, R10, R55, RZ ;  /* 0x000000370a0b7224 */ /* 0x000fe200078e02ff */
[----:B------:R-:W-:Y:S02]  /*0670*/  IADD3 R10, P0, PT, R60, 0x20, RZ ;  /* 0x000000203c0a7810 */ /* 0x000fe40007f1e0ff */
[----:B------:R0:W3:Y:S02]  /*0680*/  LDS.128 R24, [R15+0x10] ;  /* 0x000010000f187984 */ /* 0x0000e40000000c00 */
[----:B------:R-:W-:Y:S02]  /*0690*/  IADD3.X R7, PT, PT, RZ, R61, RZ, P0, !PT ;  /* 0x0000003dff077210 */ /* 0x000fe400007fe4ff */
[----:B------:R0:W4:Y:S07]  /*06a0*/  LDS.128 R28, [R15] ;  /* 0x000000000f1c7984 */ /* 0x00012e0000000c00 */
.L_x_2:
[----:B---3--:R-:W3:Y:S01]  /*06b0*/  S2UR UR9, SR_CgaCtaId ;  /* 0x00000000000979c3 */ /* 0x008ee20000008800 */
[----:B------:R-:W-:Y:S01]  /*06c0*/  UMOV UR8, 0x400 ;  /* 0x0000040000087882 */ /* 0x000fe20000000000 */
[CC--:B012-4-:R-:W-:Y:S01]  /*06d0*/  FFMA R15, R28.reuse, R20.reuse, R65 ;  /* 0x000000141c0f7223 */ /* 0x0d7fe20000000041 */
[----:B------:R-:W-:Y:S01]  /*06e0*/  UIADD3 UR10, UPT, UPT, UR8, 0x2000, URZ ;  /* 0x00002000080a7890 */ /* 0x000fe2000fffe0ff */
[C---:B------:R-:W-:Y:S01]  /*06f0*/  FFMA R112, R29.reuse, R20, R86 ;  /* 0x000000141d707223 */ /* 0x040fe20000000056 */
[C---:B------:R-:W-:Y:S01]  /*0700*/  FFMA R103, R28.reuse, R21, R122 ;  /* 0x000000151c677223 */ /* 0x040fe2000000007a */
[C---:B------:R-:W-:Y:S01]  /*0710*/  FFMA R97, R28.reuse, R22, R97 ;  /* 0x000000161c617223 */ /* 0x040fe20000000061 */
[C---:B------:R-:W-:Y:S01]  /*0720*/  FFMA R49, R28.reuse, R23, R49 ;  /* 0x000000171c317223 */ /* 0x040fe20000000031 */
[C---:B-1----:R-:W-:Y:S01]  /*0730*/  FFMA R69, R28.reuse, R16, R69 ;  /* 0x000000101c457223 */ /* 0x042fe20000000045 */
[C---:B------:R-:W-:Y:S01]  /*0740*/  FFMA R70, R28.reuse, R17, R70 ;  /* 0x000000111c467223 */ /* 0x040fe20000000046 */
[C---:B------:R-:W-:Y:S01]  /*0750*/  FFMA R59, R28.reuse, R18, R59 ;  /* 0x000000121c3b7223 */ /* 0x040fe2000000003b */
[----:B------:R-:W-:Y:S01]  /*0760*/  FFMA R100, R28, R19, R52 ;  /* 0x000000131c647223 */ /* 0x000fe20000000034 */
[C---:B------:R-:W-:Y:S01]  /*0770*/  FFMA R86, R29.reuse, R16, R81 ;  /* 0x000000101d567223 */ /* 0x040fe20000000051 */
[C---:B------:R-:W-:Y:S01]  /*0780*/  FFMA R120, R29.reuse, R21, R120 ;  /* 0x000000151d787223 */ /* 0x040fe20000000078 */
[C---:B------:R-:W-:Y:S01]  /*0790*/  FFMA R28, R29.reuse, R22, R89 ;  /* 0x000000161d1c7223 */ /* 0x040fe20000000059 */
[C---:B------:R-:W-:Y:S01]  /*07a0*/  FFMA R108, R29.reuse, R23, R108 ;  /* 0x000000171d6c7223 */ /* 0x040fe2000000006c */
[C---:B------:R-:W-:Y:S01]  /*07b0*/  FFMA R80, R29.reuse, R17, R80 ;  /* 0x000000111d507223 */ /* 0x040fe20000000050 */
[C---:B------:R-:W-:Y:S01]  /*07c0*/  FFMA R81, R29.reuse, R18, R75 ;  /* 0x000000121d517223 */ /* 0x040fe2000000004b */
[----:B------:R-:W-:Y:S01]  /*07d0*/  FFMA R82, R29, R19, R82 ;  /* 0x000000131d527223 */ /* 0x000fe20000000052 */
[CC--:B------:R-:W-:Y:S01]  /*07e0*/  FFMA R111, R30.reuse, R20.reuse, R51 ;  /* 0x000000141e6f7223 */ /* 0x0c0fe20000000033 */
[C---:B------:R-:W-:Y:S01]  /*07f0*/  FFMA R29, R30.reuse, R21, R116 ;  /* 0x000000151e1d7223 */ /* 0x040fe20000000074 */
[C---:B------:R-:W-:Y:S01]  /*0800*/  FFMA R51, R30.reuse, R23, R106 ;  /* 0x000000171e337223 */ /* 0x040fe2000000006a */
[C---:B------:R-:W-:Y:S01]  /*0810*/  FFMA R122, R31.reuse, R20, R36 ;  /* 0x000000141f7a7223 */ /* 0x040fe20000000024 */
[C---:B------:R-:W-:Y:S01]  /*0820*/  FFMA R116, R31.reuse, R21, R102 ;  /* 0x000000151f747223 */ /* 0x040fe20000000066 */
[----:B---3--:R-:W-:Y:S01]  /*0830*/  ULEA UR8, UR9, UR8, 0x18 ;  /* 0x0000000809087291 */ /* 0x008fe2000f8ec0ff */
[C---:B------:R-:W-:Y:S01]  /*0840*/  FFMA R36, R31.reuse, R23, R74 ;  /* 0x000000171f247223 */ /* 0x040fe2000000004a */
[----:B------:R-:W-:Y:S01]  /*0850*/  ULEA UR10, UR9, UR10, 0x18 ;  /* 0x0000000a090a7291 */ /* 0x000fe2000f8ec0ff */
[C---:B------:R-:W-:Y:S01]  /*0860*/  FFMA R102, R31.reuse, R16, R73 ;  /* 0x000000101f667223 */ /* 0x040fe20000000049 */
[----:B------:R-:W-:Y:S01]  /*0870*/  ULEA UR9, UR5, UR8, 0xc ;  /* 0x0000000805097291 */ /* 0x000fe2000f8e60ff */
[C---:B------:R-:W-:Y:S01]  /*0880*/  FFMA R106, R31.reuse, R17, R72 ;  /* 0x000000111f6a7223 */ /* 0x040fe20000000048 */
[----:B------:R-:W-:Y:S01]  /*0890*/  ULEA UR11, UR5, UR10, 0xc ;  /* 0x0000000a050b7291 */ /* 0x000fe2000f8e60ff */
[C---:B------:R-:W-:Y:S01]  /*08a0*/  FFMA R89, R30.reuse, R18, R53 ;  /* 0x000000121e597223 */ /* 0x040fe20000000035 */
[-C--:B------:R-:W-:Y:S01]  /*08b0*/  FFMA R104, R30, R19.reuse, R54 ;  /* 0x000000131e687223 */ /* 0x080fe20000000036 */
[----:B------:R-:W-:Y:S01]  /*08c0*/  FFMA R110, R31, R19, R78 ;  /* 0x000000131f6e7223 */ /* 0x000fe2000000004e */
[----:B------:R-:W-:Y:S01]  /*08d0*/  LEA R65, R8, UR9, 0x2 ;  /* 0x0000000908417c11 */ /* 0x000fe2000f8e10ff */
[-C--:B------:R-:W-:Y:S01]  /*08e0*/  FFMA R107, R24, R20.reuse, R33 ;  /* 0x00000014186b7223 */ /* 0x080fe20000000021 */
[----:B------:R-:W-:Y:S01]  /*08f0*/  LEA R12, R6, UR11, 0x2 ;  /* 0x0000000b060c7c11 */ /* 0x000fe2000f8e10ff */
[-C--:B------:R-:W-:Y:S01]  /*0900*/  FFMA R78, R25, R20.reuse, R34 ;  /* 0x00000014194e7223 */ /* 0x080fe20000000022 */
[----:B------:R-:W-:Y:S01]  /*0910*/  FFMA R117, R26, R20, R35 ;  /* 0x000000141a757223 */ /* 0x000fe20000000023 */
[----:B------:R-:W-:Y:S01]  /*0920*/  LDS.128 R72, [R65+0x210] ;  /* 0x0002100041487984 */ /* 0x000fe20000000c00 */
[C---:B------:R-:W-:Y:S01]  /*0930*/  FFMA R79, R30.reuse, R22, R79 ;  /* 0x000000161e4f7223 */ /* 0x040fe2000000004f */
[C---:B------:R-:W-:Y:S01]  /*0940*/  FFMA R95, R30.reuse, R16, R95 ;  /* 0x000000101e5f7223 */ /* 0x040fe2000000005f */
[----:B------:R-:W-:Y:S01]  /*0950*/  FFMA R88, R30, R17, R88 ;  /* 0x000000111e587223 */ /* 0x000fe20000000058 */
[----:B------:R-:W0:Y:S01]  /*0960*/  LDS.128 R60, [R12+0x200] ;  /* 0x000200000c3c7984 */ /* 0x000e220000000c00 */
[C---:B------:R-:W-:Y:S01]  /*0970*/  FFMA R30, R31.reuse, R22, R77 ;  /* 0x000000161f1e7223 */ /* 0x040fe2000000004d */
[----:B------:R-:W-:Y:S01]  /*0980*/  FFMA R71, R31, R18, R71 ;  /* 0x000000121f477223 */ /* 0x000fe20000000047 */
[CC--:B------:R-:W-:Y:S01]  /*0990*/  FFMA R31, R24.reuse, R22.reuse, R39 ;  /* 0x00000016181f7223 */ /* 0x0c0fe20000000027 */
[----:B------:R-:W1:Y:S01]  /*09a0*/  LDS.128 R52, [R65+0x200] ;  /* 0x0002000041347984 */ /* 0x000e620000000c00 */
[C---:B------:R-:W-:Y:S01]  /*09b0*/  FFMA R77, R24.reuse, R21, R50 ;  /* 0x00000015184d7223 */ /* 0x040fe20000000032 */
[----:B------:R-:W-:Y:S01]  /*09c0*/  FFMA R39, R24, R23, R76 ;  /* 0x0000001718277223 */ /* 0x000fe2000000004c */
[C---:B------:R-:W-:Y:S01]  /*09d0*/  FFMA R50, R25.reuse, R21, R38 ;  /* 0x0000001519327223 */ /* 0x040fe20000000026 */
[----:B------:R-:W2:Y:S01]  /*09e0*/  LDS.128 R32, [R12+0x210] ;  /* 0x000210000c207984 */ /* 0x000ea20000000c00 */
[-C--:B------:R-:W-:Y:S01]  /*09f0*/  FFMA R76, R25, R22.reuse, R37 ;  /* 0x00000016194c7223 */ /* 0x080fe20000000025 */
[-C--:B------:R-:W-:Y:S01]  /*0a00*/  FFMA R115, R26, R22.reuse, R57 ;  /* 0x000000161a737223 */ /* 0x080fe20000000039 */
[----:B------:R-:W-:Y:S01]  /*0a10*/  FFMA R114, R24, R17, R48 ;  /* 0x0000001118727223 */ /* 0x000fe20000000030 */
[----:B------:R-:W-:Y:S01]  /*0a20*/  FFMA R113, R26, R21, R66 ;  /* 0x000000151a717223 */ /* 0x000fe20000000042 */
[----:B------:R-:W-:Y:S01]  /*0a30*/  FFMA R22, R27, R22, R67 ;  /* 0x000000161b167223 */ /* 0x000fe20000000043 */
[C---:B------:R-:W-:Y:S01]  /*0a40*/  FFMA R48, R25.reuse, R23, R90 ;  /* 0x0000001719307223 */ /* 0x040fe2000000005a */
[C---:B------:R-:W-:Y:S01]  /*0a50*/  FFMA R38, R25.reuse, R16, R87 ;  /* 0x0000001019267223 */ /* 0x040fe20000000057 */
[C---:B------:R-:W-:Y:S01]  /*0a60*/  FFMA R94, R25.reuse, R17, R94 ;  /* 0x00000011195e7223 */ /* 0x040fe2000000005e */
[C---:B------:R-:W-:Y:S01]  /*0a70*/  FFMA R37, R25.reuse, R18, R91 ;  /* 0x0000001219257223 */ /* 0x040fe2000000005b */
[----:B------:R-:W-:Y:S01]  /*0a80*/  FFMA R96, R25, R19, R96 ;  /* 0x0000001319607223 */ /* 0x000fe20000000060 */
[C---:B------:R-:W-:Y:S01]  /*0a90*/  FFMA R68, R27.reuse, R21, R68 ;  /* 0x000000151b447223 */ /* 0x040fe20000000044 */
[C---:B------:R-:W-:Y:S01]  /*0aa0*/  FFMA R83, R24.reuse, R16, R83 ;  /* 0x0000001018537223 */ /* 0x040fe20000000053 */
[----:B------:R-:W-:Y:S01]  /*0ab0*/  FFMA R85, R24, R18, R85 ;  /* 0x0000001218557223 */ /* 0x000fe20000000055 */
[C---:B------:R-:W-:Y:S01]  /*0ac0*/  FFMA R87, R26.reuse, R23, R58 ;  /* 0x000000171a577223 */ /* 0x040fe2000000003a */
[C---:B------:R-:W-:Y:S01]  /*0ad0*/  FFMA R99, R26.reuse, R16, R99 ;  /* 0x000000101a637223 */ /* 0x040fe20000000063 */
[C---:B------:R-:W-:Y:S01]  /*0ae0*/  FFMA R64, R26.reuse, R17, R64 ;  /* 0x000000111a407223 */ /* 0x040fe20000000040 */
[----:B------:R-:W-:Y:S01]  /*0af0*/  FFMA R25, R26, R18, R93 ;  /* 0x000000121a197223 */ /* 0x000fe2000000005d */
[C---:B------:R-:W-:Y:S01]  /*0b00*/  FFMA R66, R27.reuse, R20, R56 ;  /* 0x000000141b427223 */ /* 0x040fe20000000038 */
[-C--:B------:R-:W-:Y:S01]  /*0b10*/  FFMA R24, R24, R19.reuse, R84 ;  /* 0x0000001318187223 */ /* 0x080fe20000000054 */
[----:B------:R-:W-:Y:S01]  /*0b20*/  FFMA R26, R26, R19, R98 ;  /* 0x000000131a1a7223 */ /* 0x000fe20000000062 */
[C---:B------:R-:W-:Y:S01]  /*0b30*/  FFMA R98, R27.reuse, R23, R92 ;  /* 0x000000171b627223 */ /* 0x040fe2000000005c */
[C---:B------:R-:W-:Y:S01]  /*0b40*/  FFMA R118, R27.reuse, R16, R101 ;  /* 0x000000101b767223 */ /* 0x040fe20000000065 */
[C---:B------:R-:W-:Y:S01]  /*0b50*/  FFMA R124, R27.reuse, R17, R4 ;  /* 0x000000111b7c7223 */ /* 0x040fe20000000004 */
[C---:B------:R-:W-:Y:S01]  /*0b60*/  FFMA R105, R27.reuse, R18, R13 ;  /* 0x000000121b697223 */ /* 0x040fe2000000000d */
[----:B------:R-:W-:Y:S01]  /*0b70*/  FFMA R19, R27, R19, R14 ;  /* 0x000000131b137223 */ /* 0x000fe2000000000e */
[----:B------:R-:W-:Y:S01]  /*0b80*/  UIADD3 UR4, UPT, UPT, UR4, 0x8, URZ ;  /* 0x0000000804047890 */ /* 0x000fe2000fffe0ff */
[CC--:B0-----:R-:W-:Y:S01]  /*0b90*/  FFMA R58, R73.reuse, R61.reuse, R50 ;  /* 0x0000003d493a7223 */ /* 0x0c1fe20000000032 */
[-C--:B------:R-:W-:Y:S01]  /*0ba0*/  FFMA R50, R74, R61.reuse, R113 ;  /* 0x0000003d4a327223 */ /* 0x080fe20000000071 */
[----:B------:R-:W-:Y:S01]  /*0bb0*/  FFMA R56, R73, R60, R78 ;  /* 0x0000003c49387223 */ /* 0x000fe2000000004e */
[-C--:B------:R-:W-:Y:S01]  /*0bc0*/  FFMA R14, R72, R61.reuse, R77 ;  /* 0x0000003d480e7223 */ /* 0x080fe2000000004d */
[-C--:B-1----:R-:W-:Y:S01]  /*0bd0*/  FFMA R27, R52, R61.reuse, R103 ;  /* 0x0000003d341b7223 */ /* 0x082fe20000000067 */
[-C--:B------:R-:W-:Y:S01]  /*0be0*/  FFMA R84, R53, R61.reuse, R120 ;  /* 0x0000003d35547223 */ /* 0x080fe20000000078 */
[-C--:B------:R-:W-:Y:S01]  /*0bf0*/  FFMA R16, R54, R61.reuse, R29 ;  /* 0x0000003d36107223 */ /* 0x080fe2000000001d */
[-C--:B------:R-:W-:Y:S01]  /*0c00*/  FFMA R116, R55, R61.reuse, R116 ;  /* 0x0000003d37747223 */ /* 0x080fe20000000074 */
[----:B------:R-:W-:Y:S01]  /*0c10*/  FFMA R68, R75, R61, R68 ;  /* 0x0000003d4b447223 */ /* 0x000fe20000000044 */
[-C--:B------:R-:W-:Y:S01]  /*0c20*/  FFMA R113, R52, R62.reuse, R97 ;  /* 0x0000003e34717223 */ /* 0x080fe20000000061 */
[-C--:B------:R-:W-:Y:S01]  /*0c30*/  FFMA R17, R54, R62.reuse, R79 ;  /* 0x0000003e36117223 */ /* 0x080fe2000000004f */
[-C--:B------:R-:W-:Y:S01]  /*0c40*/  FFMA R57, R73, R62.reuse, R76 ;  /* 0x0000003e49397223 */ /* 0x080fe2000000004c */
[----:B------:R-:W-:Y:S01]  /*0c50*/  FFMA R67, R75, R62, R22 ;  /* 0x0000003e4b437223 */ /* 0x000fe20000000016 */
[-C--:B------:R-:W-:Y:S01]  /*0c60*/  FFMA R109, R52, R60.reuse, R15 ;  /* 0x0000003c346d7223 */ /* 0x080fe2000000000f */
[-C--:B------:R-:W-:Y:S01]  /*0c70*/  FFMA R18, R53, R60.reuse, R112 ;  /* 0x0000003c35127223 */ /* 0x080fe20000000070 */
[-C--:B------:R-:W-:Y:S01]  /*0c80*/  FFMA R111, R54, R60.reuse, R111 ;  /* 0x0000003c366f7223 */ /* 0x080fe2000000006f */
[-C--:B------:R-:W-:Y:S01]  /*0c90*/  FFMA R122, R55, R60.reuse, R122 ;  /* 0x0000003c377a7223 */ /* 0x080fe2000000007a */
[-C--:B------:R-:W-:Y:S01]  /*0ca0*/  FFMA R91, R72, R60.reuse, R107 ;  /* 0x0000003c485b7223 */ /* 0x080fe2000000006b */
[-C--:B------:R-:W-:Y:S01]  /*0cb0*/  FFMA R13, R74, R60.reuse, R117 ;  /* 0x0000003c4a0d7223 */ /* 0x080fe20000000075 */
[----:B------:R-:W-:Y:S01]  /*0cc0*/  FFMA R66, R75, R60, R66 ;  /* 0x0000003c4b427223 */ /* 0x000fe20000000042 */
[-C--:B------:R-:W-:Y:S01]  /*0cd0*/  FFMA R103, R53, R62.reuse, R28 ;  /* 0x0000003e35677223 */ /* 0x080fe2000000001c */
[CC--:B------:R-:W-:Y:S01]  /*0ce0*/  FFMA R61, R55.reuse, R62.reuse, R30 ;  /* 0x0000003e373d7223 */ /* 0x0c0fe2000000001e */
[----:B------:R-:W-:Y:S01]  /*0cf0*/  FFMA R97, R72, R62, R31 ;  /* 0x0000003e48617223 */ /* 0x000fe2000000001f */
[----:B------:R-:W-:Y:S01]  /*0d00*/  LDS.128 R76, [R65+0x400] ;  /* 0x00040000414c7984 */ /* 0x000fe20000000c00 */
[-C--:B------:R-:W-:Y:S01]  /*0d10*/  FFMA R120, R52, R63.reuse, R49 ;  /* 0x0000003f34787223 */ /* 0x080fe20000000031 */
[-C--:B------:R-:W-:Y:S01]  /*0d20*/  FFMA R92, R55, R63.reuse, R36 ;  /* 0x0000003f375c7223 */ /* 0x080fe20000000024 */
[-C--:B------:R-:W-:Y:S01]  /*0d30*/  FFMA R60, R72, R63.reuse, R39 ;  /* 0x0000003f483c7223 */ /* 0x080fe20000000027 */
[----:B------:R-:W0:Y:S01]  /*0d40*/  LDS.128 R20, [R12+0x410] ;  /* 0x000410000c147984 */ /* 0x000e220000000c00 */
[C---:B--2---:R-:W-:Y:S01]  /*0d50*/  FFMA R49, R73.reuse, R32, R38 ;  /* 0x0000002049317223 */ /* 0x044fe20000000026 */
[-C--:B------:R-:W-:Y:S01]  /*0d60*/  FFMA R101, R73, R34.reuse, R37 ;  /* 0x0000002249657223 */ /* 0x080fe20000000025 */
[----:B------:R-:W-:Y:S01]  /*0d70*/  FFMA R119, R52, R34, R59 ;  /* 0x0000002234777223 */ /* 0x000fe2000000003b */
[----:B------:R-:W1:Y:S01]  /*0d80*/  LDS.128 R28, [R12+0x400] ;  /* 0x000400000c1c7984 */ /* 0x000e620000000c00 */
[C---:B------:R-:W-:Y:S01]  /*0d90*/  FFMA R95, R54.reuse, R32, R95 ;  /* 0x00000020365f7223 */ /* 0x040fe2000000005f */
[-C--:B------:R-:W-:Y:S01]  /*0da0*/  FFMA R107, R53, R63.reuse, R108 ;  /* 0x0000003f356b7223 */ /* 0x080fe2000000006c */
[----:B------:R-:W-:Y:S01]  /*0db0*/  FFMA R59, R54, R34, R89 ;  /* 0x00000022363b7223 */ /* 0x000fe20000000059 */
[----:B------:R-:W2:Y:S01]  /*0dc0*/  LDS.128 R36, [R65+0x410] ;  /* 0x0004100041247984 */ /* 0x000ea20000000c00 */
[----:B------:R-:W-:Y:S01]  /*0dd0*/  FFMA R15, R74, R62, R115 ;  /* 0x0000003e4a0f7223 */ /* 0x000fe20000000073 */
[-C--:B------:R-:W-:Y:S01]  /*0de0*/  FFMA R90, R54, R63.reuse, R51 ;  /* 0x0000003f365a7223 */ /* 0x080fe20000000033 */
[----:B------:R-:W-:Y:S01]  /*0df0*/  FFMA R108, R73, R63, R48 ;  /* 0x0000003f496c7223 */ /* 0x000fe20000000030 */
[CC--:B------:R-:W-:Y:S01]  /*0e00*/  FFMA R121, R52.reuse, R32.reuse, R69 ;  /* 0x0000002034797223 */ /* 0x0c0fe20000000045 */
[C---:B------:R-:W-:Y:S01]  /*0e10*/  FFMA R70, R52.reuse, R33, R70 ;  /* 0x0000002134467223 */ /* 0x040fe20000000046 */
[----:B------:R-:W-:Y:S01]  /*0e20*/  FFMA R123, R52, R35, R100 ;  /* 0x00000023347b7223 */ /* 0x000fe20000000064 */
[----:B------:R-:W-:Y:S01]  /*0e30*/  FFMA R117, R53, R32, R86 ;  /* 0x0000002035757223 */ /* 0x000fe20000000056 */
[----:B------:R-:W-:Y:S01]  /*0e40*/  FFMA R88, R54, R33, R88 ;  /* 0x0000002136587223 */ /* 0x000fe20000000058 */
[-C--:B------:R-:W-:Y:S01]  /*0e50*/  FFMA R48, R74, R63.reuse, R87 ;  /* 0x0000003f4a307223 */ /* 0x080fe20000000057 */
[----:B------:R-:W-:Y:S01]  /*0e60*/  FFMA R4, R75, R63, R98 ;  /* 0x0000003f4b047223 */ /* 0x000fe20000000062 */
[C---:B------:R-:W-:Y:S01]  /*0e70*/  FFMA R80, R53.reuse, R33, R80 ;  /* 0x0000002135507223 */ /* 0x040fe20000000050 */
[C---:B------:R-:W-:Y:S01]  /*0e80*/  FFMA R115, R53.reuse, R34, R81 ;  /* 0x0000002235737223 */ /* 0x040fe20000000051 */
[-C--:B------:R-:W-:Y:S01]  /*0e90*/  FFMA R82, R53, R35.reuse, R82 ;  /* 0x0000002335527223 */ /* 0x080fe20000000052 */
[----:B------:R-:W-:Y:S01]  /*0ea0*/  FFMA R86, R54, R35, R104 ;  /* 0x0000002336567223 */ /* 0x000fe20000000068 */
[CC--:B------:R-:W-:Y:S01]  /*0eb0*/  FFMA R62, R55.reuse, R33.reuse, R106 ;  /* 0x00000021373e7223 */ /* 0x0c0fe2000000006a */
[C---:B------:R-:W-:Y:S01]  /*0ec0*/  FFMA R93, R72.reuse, R32, R83 ;  /* 0x00000020485d7223 */ /* 0x040fe20000000053 */
[C---:B------:R-:W-:Y:S01]  /*0ed0*/  FFMA R51, R72.reuse, R34, R85 ;  /* 0x0000002248337223 */ /* 0x040fe20000000055 */
[C---:B------:R-:W-:Y:S01]  /*0ee0*/  FFMA R63, R55.reuse, R32, R102 ;  /* 0x00000020373f7223 */ /* 0x040fe20000000066 */
[-C--:B------:R-:W-:Y:S01]  /*0ef0*/  FFMA R98, R72, R33.reuse, R114 ;  /* 0x0000002148627223 */ /* 0x080fe20000000072 */
[----:B------:R-:W-:Y:S01]  /*0f00*/  FFMA R54, R74, R33, R64 ;  /* 0x000000214a367223 */ /* 0x000fe20000000040 */
[C---:B------:R-:W-:Y:S01]  /*0f10*/  FFMA R87, R55.reuse, R34, R71 ;  /* 0x0000002237577223 */ /* 0x040fe20000000047 */
[-C--:B------:R-:W-:Y:S01]  /*0f20*/  FFMA R100, R55, R35.reuse, R110 ;  /* 0x0000002337647223 */ /* 0x080fe2000000006e */
[----:B------:R-:W-:Y:S01]  /*0f30*/  FFMA R106, R72, R35, R24 ;  /* 0x00000023486a7223 */ /* 0x000fe20000000018 */
[C---:B------:R-:W-:Y:S01]  /*0f40*/  FFMA R112, R73.reuse, R33, R94 ;  /* 0x0000002149707223 */ /* 0x040fe2000000005e */
[-C--:B------:R-:W-:Y:S01]  /*0f50*/  FFMA R114, R73, R35.reuse, R96 ;  /* 0x0000002349727223 */ /* 0x080fe20000000060 */
[C---:B------:R-:W-:Y:S01]  /*0f60*/  FFMA R99, R74.reuse, R32, R99 ;  /* 0x000000204a637223 */ /* 0x040fe20000000063 */
[C---:B------:R-:W-:Y:S01]  /*0f70*/  FFMA R69, R74.reuse, R34, R25 ;  /* 0x000000224a457223 */ /* 0x040fe20000000019 */
[----:B------:R-:W-:Y:S01]  /*0f80*/  FFMA R64, R74, R35, R26 ;  /* 0x000000234a407223 */ /* 0x000fe2000000001a */
[C---:B------:R-:W-:Y:S01]  /*0f90*/  FFMA R89, R75.reuse, R32, R118 ;  /* 0x000000204b597223 */ /* 0x040fe20000000076 */
[C---:B------:R-:W-:Y:S01]  /*0fa0*/  FFMA R104, R75.reuse, R33, R124 ;  /* 0x000000214b687223 */ /* 0x040fe2000000007c */
[C---:B------:R-:W-:Y:S01]  /*0fb0*/  FFMA R105, R75.reuse, R34, R105 ;  /* 0x000000224b697223 */ /* 0x040fe20000000069 */
[C---:B0-----:R-:W-:Y:S01]  /*0fc0*/  FFMA R83, R78.reuse, R20, R95 ;  /* 0x000000144e537223 */ /* 0x041fe2000000005f */
[----:B------:R-:W-:Y:S01]  /*0fd0*/  FFMA R85, R78, R22, R59 ;  /* 0x000000164e557223 */ /* 0x000fe2000000003b */
[----:B------:R-:W-:Y:S01]  /*0fe0*/  FFMA R118, R75, R35, R19 ;  /* 0x000000234b767223 */ /* 0x000fe20000000013 */
[C---:B------:R-:W-:Y:S01]  /*0ff0*/  FFMA R71, R76.reuse, R20, R121 ;  /* 0x000000144c477223 */ /* 0x040fe20000000079 */
[-C--:B-1----:R-:W-:Y:S01]  /*1000*/  FFMA R102, R77, R29.reuse, R84 ;  /* 0x0000001d4d667223 */ /* 0x082fe20000000054 */
        /* <DEDUP_REMOVED lines=8> */
[----:B------:R-:W-:Y:S01]  /*1090*/  FFMA R84, R78, R21, R88 ;  /* 0x000000154e547223 */ /* 0x000fe20000000058 */
[----:B--2---:R-:W-:Y:S01]  /*10a0*/  FFMA R61, R36, R28, R91 ;  /* 0x0000001c243d7223 */ /* 0x004fe2000000005b */
[----:B------:R-:W-:Y:S01]  /*10b0*/  FFMA R59, R37, R30, R57 ;  /* 0x0000001e253b7223 */ /* 0x000fe20000000039 */
[C---:B------:R-:W-:Y:S01]  /*10c0*/  FFMA R120, R77.reuse, R28, R18 ;  /* 0x0000001c4d787223 */ /* 0x040fe20000000012 */
[C---:B------:R-:W-:Y:S01]  /*10d0*/  FFMA R103, R77.reuse, R30, R103 ;  /* 0x0000001e4d677223 */ /* 0x040fe20000000067 */
[C---:B------:R-:W-:Y:S01]  /*10e0*/  FFMA R76, R77.reuse, R31, R107 ;  /* 0x0000001f4d4c7223 */ /* 0x040fe2000000006b */
[C---:B------:R-:W-:Y:S01]  /*10f0*/  FFMA R81, R77.reuse, R20, R117 ;  /* 0x000000144d517223 */ /* 0x040fe20000000075 */
[C---:B------:R-:W-:Y:S01]  /*1100*/  FFMA R80, R77.reuse, R21, R80 ;  /* 0x000000154d507223 */ /* 0x040fe20000000050 */
[CC--:B------:R-:W-:Y:S01]  /*1110*/  FFMA R75, R77.reuse, R22.reuse, R115 ;  /* 0x000000164d4b7223 */ /* 0x0c0fe20000000073 */
[-C--:B------:R-:W-:Y:S01]  /*1120*/  FFMA R82, R77, R23.reuse, R82 ;  /* 0x000000174d527223 */ /* 0x080fe20000000052 */
[----:B------:R-:W-:Y:S01]  /*1130*/  FFMA R88, R78, R23, R86 ;  /* 0x000000174e587223 */ /* 0x000fe20000000056 */
[----:B------:R-:W-:Y:S01]  /*1140*/  FFMA R96, R79, R21, R62 ;  /* 0x000000154f607223 */ /* 0x000fe2000000003e */
[----:B------:R-:W-:Y:S01]  /*1150*/  FFMA R91, R36, R22, R51 ;  /* 0x00000016245b7223 */ /* 0x000fe20000000033 */
[----:B------:R-:W-:Y:S01]  /*1160*/  FFMA R57, R37, R20, R49 ;  /* 0x0000001425397223 */ /* 0x000fe20000000031 */
        /* <DEDUP_REMOVED lines=9> */
[----:B------:R-:W-:Y:S01]  /*1200*/  FFMA R60, R36, R31, R60 ;  /* 0x0000001f243c7223 */ /* 0x000fe2000000003c */
[CC--:B------:R-:W-:Y:S01]  /*1210*/  FFMA R56, R37.reuse, R28.reuse, R56 ;  /* 0x0000001c25387223 */ /* 0x0c0fe20000000038 */
[C---:B------:R-:W-:Y:S01]  /*1220*/  FFMA R58, R37.reuse, R29, R58 ;  /* 0x0000001d253a7223 */ /* 0x040fe2000000003a */
[----:B------:R-:W-:Y:S01]  /*1230*/  FFMA R108, R37, R31, R108 ;  /* 0x0000001f256c7223 */ /* 0x000fe2000000006c */
[C---:B------:R-:W-:Y:S01]  /*1240*/  FFMA R51, R38.reuse, R28, R13 ;  /* 0x0000001c26337223 */ /* 0x040fe2000000000d */
[C---:B------:R-:W-:Y:S01]  /*1250*/  FFMA R50, R38.reuse, R29, R50 ;  /* 0x0000001d26327223 */ /* 0x040fe20000000032 */
[C---:B------:R-:W-:Y:S01]  /*1260*/  FFMA R49, R38.reuse, R30, R15 ;  /* 0x0000001e26317223 */ /* 0x040fe2000000000f */
[----:B------:R-:W-:Y:S01]  /*1270*/  FFMA R48, R38, R31, R48 ;  /* 0x0000001f26307223 */ /* 0x000fe20000000030 */
[C---:B------:R-:W-:Y:S01]  /*1280*/  FFMA R66, R39.reuse, R28, R66 ;  /* 0x0000001c27427223 */ /* 0x040fe20000000042 */
[C---:B------:R-:W-:Y:S01]  /*1290*/  FFMA R68, R39.reuse, R29, R68 ;  /* 0x0000001d27447223 */ /* 0x040fe20000000044 */
[C---:B------:R-:W-:Y:S01]  /*12a0*/  FFMA R77, R39.reuse, R30, R67 ;  /* 0x0000001e274d7223 */ /* 0x040fe20000000043 */
[----:B------:R-:W-:Y:S01]  /*12b0*/  FFMA R86, R39, R31, R4 ;  /* 0x0000001f27567223 */ /* 0x000fe20000000004 */
[----:B------:R-:W-:Y:S01]  /*12c0*/  LDS.128 R32, [R12+0x600] ;  /* 0x000600000c207984 */ /* 0x000fe20000000c00 */
[----:B------:R-:W0:Y:S01]  /*12d0*/  LDC R4, c[0x0][0x388] ;  /* 0x0000e200ff047b82 */ /* 0x000e220000000800 */
[C---:B------:R-:W-:Y:S01]  /*12e0*/  FFMA R93, R36.reuse, R20, R93 ;  /* 0x00000014245d7223 */ /* 0x040fe2000000005d */
[C---:B------:R-:W-:Y:S01]  /*12f0*/  FFMA R98, R36.reuse, R21, R98 ;  /* 0x0000001524627223 */ /* 0x040fe20000000062 */
[----:B------:R-:W-:Y:S01]  /*1300*/  LDS.128 R24, [R12+0x610] ;  /* 0x000610000c187984 */ /* 0x000fe20000000c00 */
[----:B------:R-:W-:Y:S01]  /*1310*/  FFMA R106, R36, R23, R106 ;  /* 0x00000017246a7223 */ /* 0x000fe2000000006a */
[C---:B------:R-:W-:Y:S01]  /*1320*/  FFMA R112, R37.reuse, R21, R112 ;  /* 0x0000001525707223 */ /* 0x040fe20000000070 */
[C---:B------:R-:W-:Y:S01]  /*1330*/  FFMA R101, R37.reuse, R22, R101 ;  /* 0x0000001625657223 */ /* 0x040fe20000000065 */
[----:B------:R-:W1:Y:S01]  /*1340*/  LDS.128 R28, [R65+0x610] ;  /* 0x00061000411c7984 */ /* 0x000e620000000c00 */
[-C--:B------:R-:W-:Y:S01]  /*1350*/  FFMA R114, R37, R23.reuse, R114 ;  /* 0x0000001725727223 */ /* 0x080fe20000000072 */
[C---:B------:R-:W-:Y:S01]  /*1360*/  FFMA R63, R79.reuse, R20, R63 ;  /* 0x000000144f3f7223 */ /* 0x040fe2000000003f */
[C---:B------:R-:W-:Y:S01]  /*1370*/  FFMA R87, R79.reuse, R22, R87 ;  /* 0x000000164f577223 */ /* 0x040fe20000000057 */
[----:B------:R-:W2:Y:S01]  /*1380*/  LDS.128 R16, [R65+0x600] ;  /* 0x0006000041107984 */ /* 0x000ea20000000c00 */
        /* <DEDUP_REMOVED lines=8> */
[----:B------:R-:W-:-:S02]  /*1410*/  FFMA R118, R39, R23, R118 ;  /* 0x0000001727767223 */ /* 0x000fc40000000076 */
[----:B------:R-:W-:Y:S01]  /*1420*/  LDS.128 R20, [R12+0x800] ;  /* 0x000800000c147984 */ /* 0x000fe20000000c00 */
[----:B0-----:R-:W-:-:S03]  /*1430*/  ISETP.LE.AND P0, PT, R4, UR4, PT ;  /* 0x0000000404007c0c */ /* 0x001fc6000bf03270 */
[----:B------:R-:W-:Y:S01]  /*1440*/  LDS.128 R36, [R12+0xa00] ;  /* 0x000a00000c247984 */ /* 0x000fe20000000c00 */
[C---:B-1----:R-:W-:Y:S01]  /*1450*/  FFMA R61, R28.reuse, R32, R61 ;  /* 0x000000201c3d7223 */ /* 0x042fe2000000003d */
[C---:B------:R-:W-:Y:S01]  /*1460*/  FFMA R62, R28.reuse, R33, R62 ;  /* 0x000000211c3e7223 */ /* 0x040fe2000000003e */
[C---:B------:R-:W-:Y:S01]  /*1470*/  FFMA R97, R28.reuse, R34, R97 ;  /* 0x000000221c617223 */ /* 0x040fe20000000061 */
[C---:B------:R-:W-:Y:S01]  /*1480*/  FFMA R60, R28.reuse, R35, R60 ;  /* 0x000000231c3c7223 */ /* 0x040fe2000000003c */
[C---:B------:R-:W-:Y:S01]  /*1490*/  FFMA R93, R28.reuse, R24, R93 ;  /* 0x000000181c5d7223 */ /* 0x040fe2000000005d */
[C---:B------:R-:W-:Y:S01]  /*14a0*/  FFMA R98, R28.reuse, R25, R98 ;  /* 0x000000191c627223 */ /* 0x040fe20000000062 */
[C---:B------:R-:W-:Y:S01]  /*14b0*/  FFMA R91, R28.reuse, R26, R91 ;  /* 0x0000001a1c5b7223 */ /* 0x040fe2000000005b */
[----:B------:R-:W-:Y:S02]  /*14c0*/  FFMA R106, R28, R27, R106 ;  /* 0x0000001b1c6a7223 */ /* 0x000fe4000000006a */
[----:B------:R-:W-:Y:S01]  /*14d0*/  @!P0 IADD3 R28, P1, PT, R0, R11, RZ ;  /* 0x0000000b001c8210 */ /* 0x000fe20007f3e0ff */
[C---:B------:R-:W-:Y:S01]  /*14e0*/  FFMA R56, R29.reuse, R32, R56 ;  /* 0x000000201d387223 */ /* 0x040fe20000000038 */
[C---:B------:R-:W-:Y:S01]  /*14f0*/  FFMA R58, R29.reuse, R33, R58 ;  /* 0x000000211d3a7223 */ /* 0x040fe2000000003a */
[C---:B------:R-:W-:Y:S01]  /*1500*/  FFMA R59, R29.reuse, R34, R59 ;  /* 0x000000221d3b7223 */ /* 0x040fe2000000003b */
[C---:B------:R-:W-:Y:S01]  /*1510*/  FFMA R108, R29.reuse, R35, R108 ;  /* 0x000000231d6c7223 */ /* 0x040fe2000000006c */
[C---:B------:R-:W-:Y:S01]  /*1520*/  FFMA R57, R29.reuse, R24, R57 ;  /* 0x000000181d397223 */ /* 0x040fe20000000039 */
[C---:B------:R-:W-:Y:S01]  /*1530*/  FFMA R112, R29.reuse, R25, R112 ;  /* 0x000000191d707223 */ /* 0x040fe20000000070 */
[C---:B------:R-:W-:Y:S01]  /*1540*/  FFMA R101, R29.reuse, R26, R101 ;  /* 0x0000001a1d657223 */ /* 0x040fe20000000065 */
[----:B------:R-:W-:Y:S01]  /*1550*/  FFMA R114, R29, R27, R114 ;  /* 0x0000001b1d727223 */ /* 0x000fe20000000072 */
[-C--:B--2---:R-:W-:Y:S01]  /*1560*/  FFMA R109, R16, R32.reuse, R109 ;  /* 0x00000020106d7223 */ /* 0x084fe2000000006d */
[-C--:B------:R-:W-:Y:S01]  /*1570*/  FFMA R120, R17, R32.reuse, R120 ;  /* 0x0000002011787223 */ /* 0x080fe20000000078 */
[-C--:B------:R-:W-:Y:S01]  /*1580*/  FFMA R111, R18, R32.reuse, R111 ;  /* 0x00000020126f7223 */ /* 0x080fe2000000006f */
[-C--:B------:R-:W-:Y:S01]  /*1590*/  FFMA R122, R19, R32.reuse, R122 ;  /* 0x00000020137a7223 */ /* 0x080fe2000000007a */
[-C--:B------:R-:W-:Y:S01]  /*15a0*/  FFMA R51, R30, R32.reuse, R51 ;  /* 0x000000201e337223 */ /* 0x080fe20000000033 */
[----:B------:R-:W-:Y:S01]  /*15b0*/  FFMA R66, R31, R32, R66 ;  /* 0x000000201f427223 */ /* 0x000fe20000000042 */
[----:B------:R-:W-:Y:S01]  /*15c0*/  @!P0 LEA.HI.X.SX32 R29, R11, RZ, 0x1, P1 ;  /* 0x000000ff0b1d8211 */ /* 0x000fe200008f0eff */
[----:B------:R-:W-:Y:S01]  /*15d0*/  FFMA R78, R16, R33, R52 ;  /* 0x00000021104e7223 */ /* 0x000fe20000000034 */
[----:B------:R-:W-:Y:S01]  /*15e0*/  @!P0 LEA R32, P1, R28, UR6, 0x2 ;  /* 0x000000061c208c11 */ /* 0x000fe2000f8210ff */
[C---:B------:R-:W-:Y:S01]  /*15f0*/  FFMA R67, R16.reuse, R34, R55 ;  /* 0x0000002210437223 */ /* 0x040fe20000000037 */
[C---:B------:R-:W-:Y:S01]  /*1600*/  FFMA R74, R16.reuse, R35, R74 ;  /* 0x00000023104a7223 */ /* 0x040fe2000000004a */
[C---:B------:R-:W-:Y:S01]  /*1610*/  FFMA R71, R16.reuse, R24, R71 ;  /* 0x0000001810477223 */ /* 0x040fe20000000047 */
        /* <DEDUP_REMOVED lines=26> */
[----:B------:R-:W0:Y:S01]  /*17c0*/  LDS.128 R16, [R65+0x800] ;  /* 0x0008000041107984 */ /* 0x000e220000000c00 */
[C---:B------:R-:W-:Y:S01]  /*17d0*/  FFMA R49, R30.reuse, R34, R49 ;  /* 0x000000221e317223 */ /* 0x040fe20000000031 */
[C---:B------:R-:W-:Y:S01]  /*17e0*/  FFMA R48, R30.reuse, R35, R48 ;  /* 0x000000231e307223 */ /* 0x040fe20000000030 */
[C---:B------:R-:W-:Y:S01]  /*17f0*/  FFMA R13, R30.reuse, R24, R13 ;  /* 0x000000181e0d7223 */ /* 0x040fe2000000000d */
[----:B------:R-:W1:Y:S01]  /*1800*/  LDS.128 R52, [R12+0x810] ;  /* 0x000810000c347984 */ /* 0x000e620000000c00 */
        /* <DEDUP_REMOVED lines=8> */
[----:B------:R-:W-:Y:S01]  /*1890*/  @!P0 LEA.HI.X R33, R28, UR7, R29, 0x2, P1 ;  /* 0x000000071c218c11 */ /* 0x000fe200088f141d */
[----:B------:R-:W-:Y:S01]  /*18a0*/  FFMA R118, R31, R27, R118 ;  /* 0x0000001b1f767223 */ /* 0x000fe20000000076 */
[----:B------:R-:W-:Y:S01]  /*18b0*/  @!P0 MOV R24, R10 ;  /* 0x0000000a00188202 */ /* 0x000fe20000000f00 */
[----:B------:R-:W2:Y:S01]  /*18c0*/  LDS.128 R28, [R65+0x810] ;  /* 0x00081000411c7984 */ /* 0x000ea20000000c00 */
[----:B------:R-:W-:-:S03]  /*18d0*/  @!P0 MOV R25, R7 ;  /* 0x0000000700198202 */ /* 0x000fc60000000f00 */
[----:B-----5:R3:W5:Y:S04]  /*18e0*/  @!P0 LDG.E.128 R44, desc[UR12][R32.64] ;  /* 0x0000000c202c8981 */ /* 0x020768000c1e1d00 */
[----:B------:R4:W5:Y:S04]  /*18f0*/  @!P0 LDG.E.128 R40, desc[UR12][R24.64] ;  /* 0x0000000c18288981 */ /* 0x000968000c1e1d00 */
[----:B---3--:R-:W-:Y:S04]  /*1900*/  LDS.128 R32, [R12+0xa10] ;  /* 0x000a10000c207984 */ /* 0x008fe80000000c00 */
[----:B----4-:R-:W3:Y:S01]  /*1910*/  LDS.128 R24, [R65+0xa00] ;  /* 0x000a000041187984 */ /* 0x010ee20000000c00 */
[C---:B0-----:R-:W-:Y:S01]  /*1920*/  FFMA R109, R16.reuse, R20, R109 ;  /* 0x00000014106d7223 */ /* 0x041fe2000000006d */
        /* <DEDUP_REMOVED lines=31> */
[C---:B--2---:R-:W-:Y:S01]  /*1b20*/  FFMA R17, R30.reuse, R20, R51 ;  /* 0x000000141e117223 */ /* 0x044fe20000000033 */
[C---:B------:R-:W-:Y:S01]  /*1b30*/  FFMA R18, R30.reuse, R21, R50 ;  /* 0x000000151e127223 */ /* 0x040fe20000000032 */
[C---:B------:R-:W-:Y:S01]  /*1b40*/  FFMA R19, R30.reuse, R22, R49 ;  /* 0x000000161e137223 */ /* 0x040fe20000000031 */
[----:B------:R-:W-:-:S02]  /*1b50*/  FFMA R16, R30, R23, R48 ;  /* 0x000000171e107223 */ /* 0x000fc40000000030 */
[----:B------:R-:W0:Y:S01]  /*1b60*/  LDS.128 R48, [R65+0xa10] ;  /* 0x000a100041307984 */ /* 0x000e220000000c00 */
[C---:B------:R-:W-:Y:S01]  /*1b70*/  FFMA R61, R28.reuse, R20, R61 ;  /* 0x000000141c3d7223 */ /* 0x040fe2000000003d */
[C---:B------:R-:W-:Y:S01]  /*1b80*/  FFMA R62, R28.reuse, R21, R62 ;  /* 0x000000151c3e7223 */ /* 0x040fe2000000003e */
[C---:B------:R-:W-:Y:S01]  /*1b90*/  FFMA R97, R28.reuse, R22, R97 ;  /* 0x000000161c617223 */ /* 0x040fe20000000061 */
[C---:B------:R-:W-:Y:S01]  /*1ba0*/  FFMA R60, R28.reuse, R23, R60 ;  /* 0x000000171c3c7223 */ /* 0x040fe2000000003c */
[C---:B------:R-:W-:Y:S01]  /*1bb0*/  FFMA R93, R28.reuse, R52, R93 ;  /* 0x000000341c5d7223 */ /* 0x040fe2000000005d */
[C---:B------:R-:W-:Y:S01]  /*1bc0*/  FFMA R98, R28.reuse, R53, R98 ;  /* 0x000000351c627223 */ /* 0x040fe20000000062 */
[----:B------:R-:W-:Y:S01]  /*1bd0*/  FFMA R91, R28, R54, R91 ;  /* 0x000000361c5b7223 */ /* 0x000fe2000000005b */
[C---:B---3--:R-:W-:Y:S01]  /*1be0*/  FFMA R99, R24.reuse, R37, R78 ;  /* 0x0000002518637223 */ /* 0x048fe2000000004e */
[----:B------:R-:W-:Y:S01]  /*1bf0*/  FFMA R69, R24, R39, R74 ;  /* 0x0000002718457223 */ /* 0x000fe2000000004a */
[----:B------:R-:W-:Y:S01]  /*1c00*/  FFMA R28, R28, R55, R106 ;  /* 0x000000371c1c7223 */ /* 0x000fe2000000006a */
[C---:B------:R-:W-:Y:S01]  /*1c10*/  FFMA R74, R25.reuse, R38, R103 ;  /* 0x00000026194a7223 */ /* 0x040fe20000000067 */
[----:B------:R-:W-:Y:S01]  /*1c20*/  FFMA R78, R25, R32, R81 ;  /* 0x00000020194e7223 */ /* 0x000fe20000000051 */
[C---:B------:R-:W-:Y:S01]  /*1c30*/  FFMA R103, R26.reuse, R37, R94 ;  /* 0x000000251a677223 */ /* 0x040fe2000000005e */
        /* <DEDUP_REMOVED lines=36> */
[----:B------:R-:W-:Y:S01]  /*1e80*/  LDS.128 R20, [R12+0xc00] ;  /* 0x000c00000c147984 */ /* 0x000fe20000000c00 */
[C---:B0-----:R-:W-:Y:S01]  /*1e90*/  FFMA R121, R48.reuse, R36, R61 ;  /* 0x0000002430797223 */ /* 0x041fe2000000003d */
[C---:B------:R-:W-:Y:S01]  /*1ea0*/  FFMA R107, R48.reuse, R37, R62 ;  /* 0x00000025306b7223 */ /* 0x040fe2000000003e */
[C---:B------:R-:W-:Y:S01]  /*1eb0*/  FFMA R97, R48.reuse, R38, R97 ;  /* 0x0000002630617223 */ /* 0x040fe20000000061 */
[----:B------:R-:W0:Y:S01]  /*1ec0*/  LDS.128 R24, [R65+0xc10] ;  /* 0x000c100041187984 */ /* 0x000e220000000c00 */
        /* <DEDUP_REMOVED lines=15> */
[----:B------:R-:W-:Y:S01]  /*1fc0*/  FFMA R48, R48, R35, R28 ;  /* 0x0000002330307223 */ /* 0x000fe2000000001c */
[C---:B------:R-:W-:Y:S01]  /*1fd0*/  FFMA R126, R49.reuse, R36, R56 ;  /* 0x00000024317e7223 */ /* 0x040fe20000000038 */
[----:B------:R-:W1:Y:S01]  /*1fe0*/  LDS.128 R28, [R65+0xc00] ;  /* 0x000c0000411c7984 */ /* 0x000e620000000c00 */
[C---:B------:R-:W-:Y:S01]  /*1ff0*/  FFMA R119, R49.reuse, R37, R58 ;  /* 0x0000002531777223 */ /* 0x040fe2000000003a */
[C---:B------:R-:W-:Y:S01]  /*2000*/  FFMA R106, R49.reuse, R38, R59 ;  /* 0x00000026316a7223 */ /* 0x040fe2000000003b */
[C---:B------:R-:W-:Y:S01]  /*2010*/  FFMA R110, R49.reuse, R32, R57 ;  /* 0x00000020316e7223 */ /* 0x040fe20000000039 */
[----:B------:R-:W-:Y:S04]  /*2020*/  LDS.128 R60, [R65+0xe10] ;  /* 0x000e1000413c7984 */ /* 0x000fe80000000c00 */
[----:B------:R-:W2:Y:S04]  /*2030*/  LDS.128 R56, [R12+0xe00] ;  /* 0x000e00000c387984 */ /* 0x000ea80000000c00 */
[----:B------:R-:W3:Y:S01]  /*2040*/  LDS.128 R52, [R65+0xe00] ;  /* 0x000e000041347984 */ /* 0x000ee20000000c00 */
[C---:B------:R-:W-:Y:S01]  /*2050*/  FFMA R17, R50.reuse, R36, R17 ;  /* 0x0000002432117223 */ /* 0x040fe20000000011 */
[----:B------:R-:W-:Y:S01]  /*2060*/  FFMA R124, R50, R33, R14 ;  /* 0x00000021327c7223 */ /* 0x000fe2000000000e */
[C---:B------:R-:W-:Y:S01]  /*2070*/  FFMA R108, R49.reuse, R39, R108 ;  /* 0x00000027316c7223 */ /* 0x040fe2000000006c */
[C---:B------:R-:W-:Y:S01]  /*2080*/  FFMA R112, R49.reuse, R33, R112 ;  /* 0x0000002131707223 */ /* 0x040fe20000000070 */
[C---:B------:R-:W-:Y:S01]  /*2090*/  FFMA R101, R49.reuse, R34, R101 ;  /* 0x0000002231657223 */ /* 0x040fe20000000065 */
[-C--:B------:R-:W-:Y:S01]  /*20a0*/  FFMA R114, R49, R35.reuse, R114 ;  /* 0x0000002331727223 */ /* 0x080fe20000000072 */
[----:B0-----:R-:W-:Y:S01]  /*20b0*/  FFMA R17, R26, R20, R17 ;  /* 0x000000141a117223 */ /* 0x001fe20000000011 */
[CC--:B------:R-:W-:Y:S01]  /*20c0*/  FFMA R64, R50.reuse, R35.reuse, R64 ;  /* 0x0000002332407223 */ /* 0x0c0fe20000000040 */
[C---:B------:R-:W-:Y:S01]  /*20d0*/  FFMA R118, R51.reuse, R35, R118 ;  /* 0x0000002333767223 */ /* 0x040fe20000000076 */
[C---:B------:R-:W-:Y:S01]  /*20e0*/  FFMA R125, R50.reuse, R37, R18 ;  /* 0x00000025327d7223 */ /* 0x040fe20000000012 */
[C---:B------:R-:W-:Y:S01]  /*20f0*/  FFMA R117, R50.reuse, R38, R19 ;  /* 0x0000002632757223 */ /* 0x040fe20000000013 */
[CC--:B------:R-:W-:Y:S01]  /*2100*/  FFMA R49, R50.reuse, R39.reuse, R16 ;  /* 0x0000002732317223 */ /* 0x0c0fe20000000010 */
[----:B------:R-:W-:Y:S01]  /*2110*/  FFMA R123, R51, R39, R86 ;  /* 0x00000027337b7223 */ /* 0x000fe20000000056 */
[C---:B------:R-:W-:Y:S01]  /*2120*/  FFMA R113, R50.reuse, R32, R13 ;  /* 0x0000002032717223 */ /* 0x040fe2000000000d */
[----:B------:R-:W-:Y:S01]  /*2130*/  FFMA R115, R50, R34, R15 ;  /* 0x0000002232737223 */ /* 0x000fe2000000000f */
[C---:B-1----:R-:W-:Y:S01]  /*2140*/  FFMA R120, R29.reuse, R20, R120 ;  /* 0x000000141d787223 */ /* 0x042fe20000000078 */
[-C--:B------:R-:W-:Y:S01]  /*2150*/  FFMA R102, R29, R21.reuse, R102 ;  /* 0x000000151d667223 */ /* 0x080fe20000000066 */
[----:B------:R-:W-:Y:S01]  /*2160*/  FFMA R14, R31, R21, R116 ;  /* 0x000000151f0e7223 */ /* 0x000fe20000000074 */
[----:B--2---:R-:W-:-:S02]  /*2170*/  FFMA R35, R62, R56, R17 ;  /* 0x000000383e237223 */ /* 0x004fc40000000011 */
[----:B------:R-:W0:Y:S01]  /*2180*/  LDS.128 R16, [R12+0xc10] ;  /* 0x000c10000c107984 */ /* 0x000e220000000c00 */
[C---:B---3--:R-:W-:Y:S01]  /*2190*/  FFMA R86, R53.reuse, R56, R120 ;  /* 0x0000003835567223 */ /* 0x048fe20000000078 */
[-C--:B------:R-:W-:Y:S01]  /*21a0*/  FFMA R120, R53, R57.reuse, R102 ;  /* 0x0000003935787223 */ /* 0x080fe20000000066 */
[----:B------:R-:W-:Y:S02]  /*21b0*/  FFMA R102, R55, R57, R14 ;  /* 0x0000003937667223 */ /* 0x000fe4000000000e */
[----:B------:R-:W1:Y:S01]  /*21c0*/  LDS.128 R12, [R12+0xe10] ;  /* 0x000e10000c0c7984 */ /* 0x000e620000000c00 */
[----:B------:R-:W-:Y:S01]  /*21d0*/  FFMA R126, R25, R20, R126 ;  /* 0x00000014197e7223 */ /* 0x000fe2000000007e */
[C---:B------:R-:W-:Y:S01]  /*21e0*/  FFMA R77, R51.reuse, R38, R77 ;  /* 0x00000026334d7223 */ /* 0x040fe2000000004d */
[C---:B------:R-:W-:Y:S01]  /*21f0*/  FFMA R66, R51.reuse, R36, R66 ;  /* 0x0000002433427223 */ /* 0x040fe20000000042 */
[C---:B------:R-:W-:Y:S01]  /*2200*/  FFMA R105, R51.reuse, R34, R105 ;  /* 0x0000002233697223 */ /* 0x040fe20000000069 */
[----:B------:R-:W-:Y:S01]  /*2210*/  FFMA R68, R51, R37, R68 ;  /* 0x0000002533447223 */ /* 0x000fe20000000044 */
[----:B------:R-:W-:Y:S01]  /*2220*/  FFMA R122, R31, R20, R122 ;  /* 0x000000141f7a7223 */ /* 0x000fe2000000007a */
[----:B------:R-:W-:Y:S01]  /*2230*/  FFMA R34, R61, R56, R126 ;  /* 0x000000383d227223 */ /* 0x000fe2000000007e */
[CC--:B------:R-:W-:Y:S01]  /*2240*/  FFMA R67, R28.reuse, R22.reuse, R67 ;  /* 0x000000161c437223 */ /* 0x0c0fe20000000043 */
[CC--:B------:R-:W-:Y:S01]  /*2250*/  FFMA R99, R28.reuse, R21.reuse, R99 ;  /* 0x000000151c637223 */ /* 0x0c0fe20000000063 */
[-C--:B------:R-:W-:Y:S01]  /*2260*/  FFMA R90, R31, R22.reuse, R90 ;  /* 0x000000161f5a7223 */ /* 0x080fe2000000005a */
[C---:B------:R-:W-:Y:S01]  /*2270*/  FFMA R126, R27.reuse, R22, R77 ;  /* 0x000000161b7e7223 */ /* 0x040fe2000000004d */
[-C--:B------:R-:W-:Y:S01]  /*2280*/  FFMA R109, R28, R20.reuse, R109 ;  /* 0x000000141c6d7223 */ /* 0x080fe2000000006d */
[-C--:B------:R-:W-:Y:S01]  /*2290*/  FFMA R111, R30, R20.reuse, R111 ;  /* 0x000000141e6f7223 */ /* 0x080fe2000000006f */
[CC--:B------:R-:W-:Y:S01]  /*22a0*/  FFMA R121, R24.reuse, R20.reuse, R121 ;  /* 0x0000001418797223 */ /* 0x0c0fe20000000079 */
[----:B------:R-:W-:Y:S01]  /*22b0*/  FFMA R66, R27, R20, R66 ;  /* 0x000000141b427223 */ /* 0x000fe20000000042 */
[----:B------:R-:W-:Y:S01]  /*22c0*/  FFMA R39, R24, R22, R97 ;  /* 0x0000001618277223 */ /* 0x000fe20000000061 */
[----:B------:R-:W-:Y:S01]  /*22d0*/  FFMA R36, R55, R56, R122 ;  /* 0x0000003837247223 */ /* 0x000fe2000000007a */
[-C--:B------:R-:W-:Y:S01]  /*22e0*/  FFMA R103, R30, R21.reuse, R103 ;  /* 0x000000151e677223 */ /* 0x080fe20000000067 */
[-C--:B------:R-:W-:Y:S01]  /*22f0*/  FFMA R107, R24, R21.reuse, R107 ;  /* 0x00000015186b7223 */ /* 0x080fe2000000006b */
[-C--:B------:R-:W-:Y:S01]  /*2300*/  FFMA R38, R25, R21.reuse, R119 ;  /* 0x0000001519267223 */ /* 0x080fe20000000077 */
[-C--:B------:R-:W-:Y:S01]  /*2310*/  FFMA R125, R26, R21.reuse, R125 ;  /* 0x000000151a7d7223 */ /* 0x080fe2000000007d */
[----:B------:R-:W-:Y:S01]  /*2320*/  FFMA R68, R27, R21, R68 ;  /* 0x000000151b447223 */ /* 0x000fe20000000044 */
[----:B------:R-:W-:Y:S01]  /*2330*/  FFMA R74, R29, R22, R74 ;  /* 0x000000161d4a7223 */ /* 0x000fe2000000004a */
[C---:B------:R-:W-:Y:S01]  /*2340*/  FFMA R97, R52.reuse, R58, R67 ;  /* 0x0000003a34617223 */ /* 0x040fe20000000043 */
[C---:B------:R-:W-:Y:S01]  /*2350*/  FFMA R32, R51.reuse, R32, R89 ;  /* 0x0000002033207223 */ /* 0x040fe20000000059 */
[----:B------:R-:W-:Y:S01]  /*2360*/  FFMA R104, R51, R33, R104 ;  /* 0x0000002133687223 */ /* 0x000fe20000000068 */
[----:B------:R-:W-:Y:S01]  /*2370*/  FFMA R122, R52, R57, R99 ;  /* 0x00000039347a7223 */ /* 0x000fe20000000063 */
[-C--:B------:R-:W-:Y:S01]  /*2380*/  FFMA R79, R30, R22.reuse, R79 ;  /* 0x000000161e4f7223 */ /* 0x080fe2000000004f */
[-C--:B------:R-:W-:Y:S01]  /*2390*/  FFMA R106, R25, R22.reuse, R106 ;  /* 0x00000016196a7223 */ /* 0x080fe2000000006a */
[----:B------:R-:W-:Y:S01]  /*23a0*/  FFMA R117, R26, R22, R117 ;  /* 0x000000161a757223 */ /* 0x000fe20000000075 */
        /* <DEDUP_REMOVED lines=12> */
[----:B------:R-:W-:Y:S01]  /*2470*/  FFMA R126, R27, R23, R123 ;  /* 0x000000171b7e7223 */ /* 0x000fe2000000007b */
[----:B------:R-:W-:Y:S01]  /*2480*/  FFMA R56, R63, R56, R66 ;  /* 0x000000383f387223 */ /* 0x000fe20000000042 */
[C---:B0-----:R-:W-:Y:S01]  /*2490*/  FFMA R71, R28.reuse, R16, R71 ;  /* 0x000000101c477223 */ /* 0x041fe20000000047 */
[C---:B------:R-:W-:Y:S01]  /*24a0*/  FFMA R70, R28.reuse, R17, R70 ;  /* 0x000000111c467223 */ /* 0x040fe20000000046 */
[----:B------:R-:W-:Y:S01]  /*24b0*/  FFMA R73, R28, R18, R73 ;  /* 0x000000121c497223 */ /* 0x000fe20000000049 */
[-C--:B------:R-:W-:Y:S01]  /*24c0*/  FFMA R116, R54, R57.reuse, R103 ;  /* 0x0000003936747223 */ /* 0x080fe20000000067 */
[-C--:B------:R-:W-:Y:S01]  /*24d0*/  FFMA R50, R60, R57.reuse, R107 ;  /* 0x000000393c327223 */ /* 0x080fe2000000006b */
        /* <DEDUP_REMOVED lines=17> */
[C---:B-1----:R-:W-:Y:S01]  /*25f0*/  FFMA R69, R52.reuse, R12, R71 ;  /* 0x0000000c34457223 */ /* 0x042fe20000000047 */
[C---:B------:R-:W-:Y:S01]  /*2600*/  FFMA R70, R52.reuse, R13, R70 ;  /* 0x0000000d34467223 */ /* 0x040fe20000000046 */
[C---:B------:R-:W-:Y:S01]  /*2610*/  FFMA R59, R52.reuse, R14, R73 ;  /* 0x0000000e343b7223 */ /* 0x040fe20000000049 */
[C---:B------:R-:W-:Y:S01]  /*2620*/  FFMA R78, R29.reuse, R16, R78 ;  /* 0x000000101d4e7223 */ /* 0x040fe2000000004e */
[C---:B------:R-:W-:Y:S01]  /*2630*/  FFMA R80, R29.reuse, R17, R80 ;  /* 0x000000111d507223 */ /* 0x040fe20000000050 */
[C---:B------:R-:W-:Y:S01]  /*2640*/  FFMA R75, R29.reuse, R18, R75 ;  /* 0x000000121d4b7223 */ /* 0x040fe2000000004b */
        /* <DEDUP_REMOVED lines=22> */
[----:B------:R-:W0:Y:S01]  /*27b0*/  LDC R55, c[0x0][0x384] ;  /* 0x0000e100ff377b82 */ /* 0x000e220000000800 */
[C---:B------:R-:W-:Y:S01]  /*27c0*/  FFMA R98, R24.reuse, R17, R98 ;  /* 0x0000001118627223 */ /* 0x040fe20000000062 */
[C---:B------:R-:W-:Y:S01]  /*27d0*/  FFMA R93, R24.reuse, R16, R93 ;  /* 0x00000010185d7223 */ /* 0x040fe2000000005d */
[CC--:B------:R-:W-:Y:S01]  /*27e0*/  FFMA R91, R24.reuse, R18.reuse, R91 ;  /* 0x00000012185b7223 */ /* 0x0c0fe2000000005b */
[----:B------:R-:W-:Y:S01]  /*27f0*/  FFMA R84, R24, R19, R48 ;  /* 0x0000001318547223 */ /* 0x000fe20000000030 */
[-C--:B------:R-:W-:Y:S01]  /*2800*/  FFMA R112, R25, R17.reuse, R112 ;  /* 0x0000001119707223 */ /* 0x080fe20000000070 */
[-C--:B------:R-:W-:Y:S01]  /*2810*/  FFMA R124, R26, R17.reuse, R124 ;  /* 0x000000111a7c7223 */ /* 0x080fe2000000007c */
[----:B------:R-:W-:Y:S01]  /*2820*/  FFMA R104, R27, R17, R104 ;  /* 0x000000111b687223 */ /* 0x000fe20000000068 */
[----:B------:R-:W-:Y:S01]  /*2830*/  FFMA R48, R60, R13, R98 ;  /* 0x0000000d3c307223 */ /* 0x000fe20000000062 */
[-C--:B------:R-:W-:Y:S01]  /*2840*/  FFMA R101, R25, R18.reuse, R101 ;  /* 0x0000001219657223 */ /* 0x080fe20000000065 */
[CC--:B------:R-:W-:Y:S01]  /*2850*/  FFMA R115, R26.reuse, R18.reuse, R115 ;  /* 0x000000121a737223 */ /* 0x0c0fe20000000073 */
[----:B------:R-:W-:Y:S01]  /*2860*/  FFMA R105, R27, R18, R105 ;  /* 0x000000121b697223 */ /* 0x000fe20000000069 */
[CC--:B------:R-:W-:Y:S01]  /*2870*/  FFMA R110, R25.reuse, R16.reuse, R110 ;  /* 0x00000010196e7223 */ /* 0x0c0fe2000000006e */
[-C--:B------:R-:W-:Y:S01]  /*2880*/  FFMA R114, R25, R19.reuse, R114 ;  /* 0x0000001319727223 */ /* 0x080fe20000000072 */
[CC--:B------:R-:W-:Y:S01]  /*2890*/  FFMA R113, R26.reuse, R16.reuse, R113 ;  /* 0x000000101a717223 */ /* 0x0c0fe20000000071 */
[-C--:B------:R-:W-:Y:S01]  /*28a0*/  FFMA R98, R26, R19.reuse, R64 ;  /* 0x000000131a627223 */ /* 0x080fe20000000040 */
[C---:B------:R-:W-:Y:S01]  /*28b0*/  FFMA R32, R27.reuse, R16, R32 ;  /* 0x000000101b207223 */ /* 0x040fe20000000020 */
[----:B------:R-:W-:Y:S01]  /*28c0*/  FFMA R118, R27, R19, R118 ;  /* 0x000000131b767223 */ /* 0x000fe20000000076 */
[----:B------:R-:W-:Y:S01]  /*28d0*/  ISETP.LE.AND P2, PT, R4, UR4, PT ;  /* 0x0000000404007c0c */ /* 0x000fe2000bf43270 */
[----:B------:R-:W-:Y:S01]  /*28e0*/  ULOP3.LUT UR9, UR5, 0x1, URZ, 0x3c, !UPT ;  /* 0x0000000105097892 */ /* 0x000fe2000f8e3cff */
[C---:B------:R-:W-:Y:S01]  /*28f0*/  FFMA R83, R60.reuse, R12, R93 ;  /* 0x0000000c3c537223 */ /* 0x040fe2000000005d */
[-C--:B------:R-:W-:Y:S01]  /*2900*/  FFMA R85, R60, R14.reuse, R91 ;  /* 0x0000000e3c557223 */ /* 0x080fe2000000005b */
[-C--:B------:R-:W-:Y:S01]  /*2910*/  FFMA R94, R61, R13.reuse, R112 ;  /* 0x0000000d3d5e7223 */ /* 0x080fe20000000070 */
[CC--:B------:R-:W-:Y:S01]  /*2920*/  FFMA R64, R62.reuse, R13.reuse, R124 ;  /* 0x0000000d3e407223 */ /* 0x0c0fe2000000007c */
[----:B------:R-:W-:Y:S01]  /*2930*/  FFMA R4, R63, R13, R104 ;  /* 0x0000000d3f047223 */ /* 0x000fe20000000068 */
[-C--:B------:R-:W-:Y:S01]  /*2940*/  FFMA R91, R61, R14.reuse, R101 ;  /* 0x0000000e3d5b7223 */ /* 0x080fe20000000065 */
[-C--:B------:R-:W-:Y:S01]  /*2950*/  FFMA R93, R62, R14.reuse, R115 ;  /* 0x0000000e3e5d7223 */ /* 0x080fe20000000073 */
[----:B------:R-:W-:Y:S01]  /*2960*/  FFMA R13, R63, R14, R105 ;  /* 0x0000000e3f0d7223 */ /* 0x000fe20000000069 */
[-C--:B------:R-:W-:Y:S01]  /*2970*/  FFMA R84, R60, R15.reuse, R84 ;  /* 0x0000000f3c547223 */ /* 0x080fe20000000054 */
[CC--:B------:R-:W-:Y:S01]  /*2980*/  FFMA R87, R61.reuse, R12.reuse, R110 ;  /* 0x0000000c3d577223 */ /* 0x0c0fe2000000006e */
[-C--:B------:R-:W-:Y:S01]  /*2990*/  FFMA R96, R61, R15.reuse, R114 ;  /* 0x0000000f3d607223 */ /* 0x080fe20000000072 */
[CC--:B------:R-:W-:Y:S01]  /*29a0*/  FFMA R99, R62.reuse, R12.reuse, R113 ;  /* 0x0000000c3e637223 */ /* 0x0c0fe20000000071 */
[-C--:B------:R-:W-:Y:S01]  /*29b0*/  FFMA R98, R62, R15.reuse, R98 ;  /* 0x0000000f3e627223 */ /* 0x080fe20000000062 */
[----:B------:R-:W-:Y:S01]  /*29c0*/  IADD3 R10, P1, PT, R10, 0x20, RZ ;  /* 0x000000200a0a7810 */ /* 0x000fe20007f3e0ff */
[C---:B------:R-:W-:Y:S01]  /*29d0*/  FFMA R101, R63.reuse, R12, R32 ;  /* 0x0000000c3f657223 */ /* 0x040fe20000000020 */
[----:B------:R-:W-:Y:S01]  /*29e0*/  FFMA R14, R63, R15, R118 ;  /* 0x0000000f3f0e7223 */ /* 0x000fe20000000076 */
[----:B------:R-:W-:Y:S10]  /*29f0*/  @P0 BRA `(.L_x_1) ;  /* 0x0000000000400947 */ /* 0x000ff40003800000 */
[----:B------:R-:W-:Y:S02]  /*2a00*/  ULEA UR5, UR9, UR8, 0xc ;  /* 0x0000000809057291 */ /* 0x000fe4000f8e60ff */
[----:B------:R-:W-:-:S04]  /*2a10*/  ULEA UR8, UR9, UR10, 0xc ;  /* 0x0000000a09087291 */ /* 0x000fc8000f8e60ff */
[----:B------:R-:W-:Y:S02]  /*2a20*/  LEA R12, R2, UR5, 0x2 ;  /* 0x00000005020c7c11 */ /* 0x000fe4000f8e10ff */
[----:B------:R-:W-:Y:S02]  /*2a30*/  LEA R15, R3, UR8, 0x2 ;  /* 0x00000008030f7c11 */ /* 0x000fe4000f8e10ff */
[----:B------:R-:W-:Y:S01]  /*2a40*/  LEA R32, R8, UR5, 0x2 ;  /* 0x0000000508207c11 */ /* 0x000fe2000f8e10ff */
[----:B-----5:R1:W-:Y:S01]  /*2a50*/  STS [R12], R40 ;  /* 0x000000280c007388 */ /* 0x0203e20000000800 */
[----:B------:R-:W-:-:S03]  /*2a60*/  LEA R60, R6, UR8, 0x2 ;  /* 0x00000008063c7c11 */ /* 0x000fc6000f8e10ff */
[----:B------:R1:W-:Y:S04]  /*2a70*/  STS [R12+0x200], R41 ;  /* 0x000200290c007388 */ /* 0x0003e80000000800 */
[----:B------:R1:W-:Y:S04]  /*2a80*/  STS [R12+0x400], R42 ;  /* 0x0004002a0c007388 */ /* 0x0003e80000000800 */
[----:B------:R1:W-:Y:S04]  /*2a90*/  STS [R12+0x600], R43 ;  /* 0x0006002b0c007388 */ /* 0x0003e80000000800 */
[----:B------:R1:W-:Y:S01]  /*2aa0*/  STS.128 [R15], R44 ;  /* 0x0000002c0f007388 */ /* 0x0003e20000000c00 */
[----:B------:R-:W-:Y:S06]  /*2ab0*/  BAR.SYNC.DEFER_BLOCKING 0x0 ;  /* 0x0000000000007b1d */ /* 0x000fec0000010000 */
[----:B------:R1:W2:Y:S04]  /*2ac0*/  LDS.128 R28, [R32] ;  /* 0x00000000201c7984 */ /* 0x0002a80000000c00 */
[----:B------:R1:W3:Y:S04]  /*2ad0*/  LDS.128 R24, [R32+0x10] ;  /* 0x0000100020187984 */ /* 0x0002e80000000c00 */
[----:B------:R1:W4:Y:S04]  /*2ae0*/  LDS.128 R20, [R60] ;  /* 0x000000003c147984 */ /* 0x0003280000000c00 */
[----:B------:R1:W0:Y:S02]  /*2af0*/  LDS.128 R16, [R60+0x10] ;  /* 0x000010003c107984 */ /* 0x0002240000000c00 */
.L_x_1:
[----:B------:R-:W-:Y:S01]  /*2b00*/  UMOV UR5, UR9 ;  /* 0x0000000900057c82 */ /* 0x000fe20008000000 */
[----:B------:R-:W-:Y:S02]  /*2b10*/  IADD3.X R7, PT, PT, RZ, R7, RZ, P1, !PT ;  /* 0x00000007ff077210 */ /* 0x000fe40000ffe4ff */
[----:B0-----:R-:W-:Y:S01]  /*2b20*/  LEA R11, R55, R11, 0x3 ;  /* 0x0000000b370b7211 */ /* 0x001fe200078e18ff */
[----:B------:R-:W-:Y:S06]  /*2b30*/  @!P2 BRA `(.L_x_2) ;  /* 0xffffffd800dca947 */ /* 0x000fec000383ffff */
.L_x_0:
[----:B------:R-:W0:Y:S01]  /*2b40*/  LDCU.64 UR4, c[0x0][0x3a8] ;  /* 0x00007500ff0477ac */ /* 0x000e220008000a00 */
[----:B------:R-:W-:Y:S01]  /*2b50*/  IMAD R8, R8, R55, RZ ;  /* 0x0000003708087224 */ /* 0x000fe200078e02ff */
[----:B------:R-:W2:Y:S04]  /*2b60*/  LDCU UR6, c[0x0][0x3a0] ;  /* 0x00007400ff0677ac */ /* 0x000ea80008000800 */
[--C-:B------:R-:W-:Y:S02]  /*2b70*/  SHF.R.S32.HI R0, RZ, 0x1f, R8.reuse ;  /* 0x0000001fff007819 */ /* 0x100fe40000011408 */
[----:B------:R-:W-:Y:S01]  /*2b80*/  IADD3 R2, P0, P1, R6, R5, R8 ;  /* 0x0000000506027210 */ /* 0x000fe2000791e008 */
[----:B------:R-:W3:Y:S03]  /*2b90*/  LDCU UR7, c[0x0][0x38c] ;  /* 0x00007180ff0777ac */ /* 0x000ee60008000800 */
[----:B------:R-:W-:-:S02]  /*2ba0*/  IADD3.X R3, PT, PT, RZ, R9, R0, P0, P1 ;  /* 0x00000009ff037210 */ /* 0x000fc400007e2400 */
[----:B0-----:R-:W-:-:S04]  /*2bb0*/  LEA R10, P0, R2, UR4, 0x2 ;  /* 0x00000004020a7c11 */ /* 0x001fc8000f8010ff */
[----:B------:R-:W-:-:S05]  /*2bc0*/  LEA.HI.X R11, R2, UR5, R3, 0x2, P0 ;  /* 0x00000005020b7c11 */ /* 0x000fca00080f1403 */
[----:B------:R-:W2:Y:S04]  /*2bd0*/  LDG.E R0, desc[UR12][R10.64] ;  /* 0x0000000c0a007981 */ /* 0x000ea8000c1e1900 */
[----:B------:R-:W3:Y:S04]  /*2be0*/  LDG.E R7, desc[UR12][R10.64+0x8] ;  /* 0x0000080c0a077981 */ /* 0x000ee8000c1e1900 */
[----:B-1----:R-:W3:Y:S04]  /*2bf0*/  LDG.E R15, desc[UR12][R10.64+0x10] ;  /* 0x0000100c0a0f7981 */ /* 0x002ee8000c1e1900 */
[----:B------:R-:W3:Y:S04]  /*2c00*/  LDG.E R17, desc[UR12][R10.64+0x18] ;  /* 0x0000180c0a117981 */ /* 0x000ee8000c1e1900 */
[----:B------:R-:W3:Y:S04]  /*2c10*/  LDG.E R2, desc[UR12][R10.64+0x4] ;  /* 0x0000040c0a027981 */ /* 0x000ee8000c1e1900 */
[----:B------:R-:W3:Y:S04]  /*2c20*/  LDG.E R12, desc[UR12][R10.64+0xc] ;  /* 0x00000c0c0a0c7981 */ /* 0x000ee8000c1e1900 */
[----:B------:R-:W3:Y:S04]  /*2c30*/  LDG.E R16, desc[UR12][R10.64+0x14] ;  /* 0x0000140c0a107981 */ /* 0x000ee8000c1e1900 */
[----:B------:R-:W3:Y:S01]  /*2c40*/  LDG.E R18, desc[UR12][R10.64+0x1c] ;  /* 0x00001c0c0a127981 */ /* 0x000ee2000c1e1900 */
[----:B----4-:R-:W-:-:S04]  /*2c50*/  IADD3 R20, PT, PT, R8, R55, RZ ;  /* 0x0000003708147210 */ /* 0x010fc80007ffe0ff */
[--C-:B------:R-:W-:Y:S02]  /*2c60*/  SHF.R.S32.HI R8, RZ, 0x1f, R20.reuse ;  /* 0x0000001fff087819 */ /* 0x100fe40000011414 */
[----:B------:R-:W-:-:S04]  /*2c70*/  IADD3 R19, P0, P1, R6, R5, R20 ;  /* 0x0000000506137210 */ /* 0x000fc8000791e014 */
[----:B------:R-:W-:Y:S01]  /*2c80*/  IADD3.X R22, PT, PT, RZ, R9, R8, P0, P1 ;  /* 0x00000009ff167210 */ /* 0x000fe200007e2408 */
[----:B--2---:R-:W-:Y:S01]  /*2c90*/  FMUL R0, R0, UR6 ;  /* 0x0000000600007c20 */ /* 0x004fe20008400000 */
[----:B---3--:R-:W-:-:S03]  /*2ca0*/  FMUL R8, R7, UR6 ;  /* 0x0000000607087c20 */ /* 0x008fc60008400000 */
[----:B------:R-:W-:Y:S01]  /*2cb0*/  FFMA R65, R65, UR7, R0 ;  /* 0x0000000741417c23 */ /* 0x000fe20008000000 */
[----:B------:R-:W-:Y:S01]  /*2cc0*/  FFMA R97, R97, UR7, R8 ;  /* 0x0000000761617c23 */ /* 0x000fe20008000008 */
[----:B------:R-:W-:Y:S01]  /*2cd0*/  FMUL R0, R15, UR6 ;  /* 0x000000060f007c20 */ /* 0x000fe20008400000 */
[----:B------:R-:W-:Y:S01]  /*2ce0*/  FMUL R8, R17, UR6 ;  /* 0x0000000611087c20 */ /* 0x000fe20008400000 */
[----:B------:R-:W-:Y:S01]  /*2cf0*/  FMUL R3, R2, UR6 ;  /* 0x0000000602037c20 */ /* 0x000fe20008400000 */
[----:B------:R-:W-:Y:S01]  /*2d00*/  LEA R2, P0, R19, UR4, 0x2 ;  /* 0x0000000413027c11 */ /* 0x000fe2000f8010ff */
[----:B------:R-:W-:Y:S01]  /*2d10*/  FMUL R12, R12, UR6 ;  /* 0x000000060c0c7c20 */ /* 0x000fe20008400000 */
[----:B------:R-:W-:Y:S01]  /*2d20*/  FMUL R15, R16, UR6 ;  /* 0x00000006100f7c20 */ /* 0x000fe20008400000 */
[----:B------:R-:W-:Y:S01]  /*2d30*/  FMUL R17, R18, UR6 ;  /* 0x0000000612117c20 */ /* 0x000fe20008400000 */
[----:B------:R-:W-:Y:S01]  /*2d40*/  FFMA R7, R122, UR7, R3 ;  /* 0x000000077a077c23 */ /* 0x000fe20008000003 */
[----:B------:R-:W-:Y:S01]  /*2d50*/  FFMA R49, R49, UR7, R12 ;  /* 0x0000000731317c23 */ /* 0x000fe2000800000c */
[----:B------:R-:W-:Y:S01]  /*2d60*/  FFMA R69, R69, UR7, R0 ;  /* 0x0000000745457c23 */ /* 0x000fe20008000000 */
[----:B------:R-:W-:Y:S01]  /*2d70*/  FFMA R15, R70, UR7, R15 ;  /* 0x00000007460f7c23 */ /* 0x000fe2000800000f */
[----:B------:R-:W-:Y:S01]  /*2d80*/  FFMA R59, R59, UR7, R8 ;  /* 0x000000073b3b7c23 */ /* 0x000fe20008000008 */
[----:B------:R-:W-:Y:S01]  /*2d90*/  FFMA R17, R52, UR7, R17 ;  /* 0x0000000734117c23 */ /* 0x000fe20008000011 */
[----:B------:R-:W-:Y:S01]  /*2da0*/  LEA.HI.X R3, R19, UR5, R22, 0x2, P0 ;  /* 0x0000000513037c11 */ /* 0x000fe200080f1416 */
[----:B------:R-:W-:Y:S04]  /*2db0*/  STG.E desc[UR12][R10.64], R65 ;  /* 0x000000410a007986 */ /* 0x000fe8000c10190c */
[----:B------:R-:W-:Y:S04]  /*2dc0*/  STG.E desc[UR12][R10.64+0x4], R7 ;  /* 0x000004070a007986 */ /* 0x000fe8000c10190c */
[----:B------:R-:W-:Y:S04]  /*2dd0*/  STG.E desc[UR12][R10.64+0x8], R97 ;  /* 0x000008610a007986 */ /* 0x000fe8000c10190c */
[----:B------:R-:W-:Y:S04]  /*2de0*/  STG.E desc[UR12][R10.64+0xc], R49 ;  /* 0x00000c310a007986 */ /* 0x000fe8000c10190c */
[----:B------:R-:W-:Y:S04]  /*2df0*/  STG.E desc[UR12][R10.64+0x10], R69 ;  /* 0x000010450a007986 */ /* 0x000fe8000c10190c */
[----:B------:R-:W-:Y:S04]  /*2e00*/  STG.E desc[UR12][R10.64+0x14], R15 ;  /* 0x0000140f0a007986 */ /* 0x000fe8000c10190c */
[----:B------:R-:W-:Y:S04]  /*2e10*/  STG.E desc[UR12][R10.64+0x18], R59 ;  /* 0x0000183b0a007986 */ /* 0x000fe8000c10190c */
[----:B------:R0:W-:Y:S04]  /*2e20*/  STG.E desc[UR12][R10.64+0x1c], R17 ;  /* 0x00001c110a007986 */ /* 0x0001e8000c10190c */
[----:B------:R-:W2:Y:S04]  /*2e30*/  LDG.E R8, desc[UR12][R2.64+0x4] ;  /* 0x0000040c02087981 */ /* 0x000ea8000c1e1900 */
[----:B------:R-:W3:Y:S04]  /*2e40*/  LDG.E R0, desc[UR12][R2.64] ;  /* 0x0000000c02007981 */ /* 0x000ee8000c1e1900 */
[----:B------:R-:W4:Y:S04]  /*2e50*/  LDG.E R21, desc[UR12][R2.64+0x18] ;  /* 0x0000180c02157981 */ /* 0x000f28000c1e1900 */
[----:B------:R-:W4:Y:S04]  /*2e60*/  LDG.E R12, desc[UR12][R2.64+0x8] ;  /* 0x0000080c020c7981 */ /* 0x000f28000c1e1900 */
[----:B------:R-:W4:Y:S04]  /*2e70*/  LDG.E R16, desc[UR12][R2.64+0xc] ;  /* 0x00000c0c02107981 */ /* 0x000f28000c1e1900 */
[----:B------:R-:W4:Y:S04]  /*2e80*/  LDG.E R18, desc[UR12][R2.64+0x10] ;  /* 0x0000100c02127981 */ /* 0x000f28000c1e1900 */
[----:B------:R-:W4:Y:S04]  /*2e90*/  LDG.E R19, desc[UR12][R2.64+0x14] ;  /* 0x0000140c02137981 */ /* 0x000f28000c1e1900 */
[----:B------:R-:W4:Y:S01]  /*2ea0*/  LDG.E R22, desc[UR12][R2.64+0x1c] ;  /* 0x00001c0c02167981 */ /* 0x000f22000c1e1900 */
[----:B------:R-:W-:-:S04]  /*2eb0*/  IADD3 R20, PT, PT, R20, R55, RZ ;  /* 0x0000003714147210 */ /* 0x000fc80007ffe0ff */
[--C-:B------:R-:W-:Y:S02]  /*2ec0*/  SHF.R.S32.HI R24, RZ, 0x1f, R20.reuse ;  /* 0x0000001fff187819 */ /* 0x100fe40000011414 */
[----:B0-----:R-:W-:-:S04]  /*2ed0*/  IADD3 R17, P0, P1, R6, R5, R20 ;  /* 0x0000000506117210 */ /* 0x001fc8000791e014 */
[----:B------:R-:W-:Y:S02]  /*2ee0*/  IADD3.X R24, PT, PT, RZ, R9, R24, P0, P1 ;  /* 0x00000009ff187210 */ /* 0x000fe400007e2418 */
[----:B------:R-:W-:Y:S01]  /*2ef0*/  LEA R10, P0, R17, UR4, 0x2 ;  /* 0x00000004110a7c11 */ /* 0x000fe2000f8010ff */
[----:B--2---:R-:W-:Y:S01]  /*2f00*/  FMUL R11, R8, UR6 ;  /* 0x00000006080b7c20 */ /* 0x004fe20008400000 */
[----:B---3--:R-:W-:-:S03]  /*2f10*/  FMUL R7, R0, UR6 ;  /* 0x0000000600077c20 */ /* 0x008fc60008400000 */
[----:B------:R-:W-:Y:S01]  /*2f20*/  FFMA R15, R120, UR7, R11 ;  /* 0x00000007780f7c23 */ /* 0x000fe2000800000b */
[----:B------:R-:W-:Y:S01]  /*2f30*/  LEA.HI.X R11, R17, UR5, R24, 0x2, P0 ;  /* 0x00000005110b7c11 */ /* 0x000fe200080f1418 */
[----:B----4-:R-:W-:Y:S01]  /*2f40*/  FMUL R0, R21, UR6 ;  /* 0x0000000615007c20 */ /* 0x010fe20008400000 */
[----:B------:R-:W-:Y:S01]  /*2f50*/  FMUL R12, R12, UR6 ;  /* 0x000000060c0c7c20 */ /* 0x000fe20008400000 */
[----:B------:R-:W-:Y:S01]  /*2f60*/  FMUL R17, R16, UR6 ;  /* 0x0000000610117c20 */ /* 0x000fe20008400000 */
        /* <DEDUP_REMOVED lines=9> */
[----:B------:R-:W-:Y:S01]  /*3000*/  FFMA R21, R82, UR7, R21 ;  /* 0x0000000752157c23 */ /* 0x000fe20008000015 */
[----:B------:R0:W-:Y:S04]  /*3010*/  STG.E desc[UR12][R2.64], R7 ;  /* 0x0000000702007986 */ /* 0x0001e8000c10190c */
        /* <DEDUP_REMOVED lines=8> */
[----:B0-----:R-:W3:Y:S04]  /*30a0*/  LDG.E R7, desc[UR12][R10.64+0x4] ;  /* 0x0000040c0a077981 */ /* 0x001ee8000c1e1900 */
        /* <DEDUP_REMOVED lines=8> */
[----:B-1----:R-:W-:-:S04]  /*3130*/  IADD3 R3, P0, P1, R6, R5, R20 ;  /* 0x0000000506037210 */ /* 0x002fc8000791e014 */
[----:B------:R-:W-:Y:S02]  /*3140*/  IADD3.X R24, PT, PT, RZ, R9, R24, P0, P1 ;  /* 0x00000009ff187210 */ /* 0x000fe400007e2418 */
[----:B------:R-:W-:-:S04]  /*3150*/  LEA R2, P0, R3, UR4, 0x2 ;  /* 0x0000000403027c11 */ /* 0x000fc8000f8010ff */
[----:B------:R-:W-:Y:S01]  /*3160*/  LEA.HI.X R3, R3, UR5, R24, 0x2, P0 ;  /* 0x0000000503037c11 */ /* 0x000fe200080f1418 */
[----:B--2---:R-:W-:Y:S01]  /*3170*/  FMUL R0, R0, UR6 ;  /* 0x0000000600007c20 */ /* 0x004fe20008400000 */
[----:B---3--:R-:W-:Y:S01]  /*3180*/  FMUL R7, R7, UR6 ;  /* 0x0000000607077c20 */ /* 0x008fe20008400000 */
        /* <DEDUP_REMOVED lines=13> */
[----:B------:R-:W-:Y:S01]  /*3260*/  FFMA R23, R54, UR7, R23 ;  /* 0x0000000736177c23 */ /* 0x000fe20008000017 */
[----:B------:R-:W-:Y:S04]  /*3270*/  STG.E desc[UR12][R10.64], R51 ;  /* 0x000000330a007986 */ /* 0x000fe8000c10190c */
[----:B------:R-:W-:Y:S04]  /*3280*/  STG.E desc[UR12][R10.64+0x4], R7 ;  /* 0x000004070a007986 */ /* 0x000fe8000c10190c */
[----:B------:R-:W-:Y:S04]  /*3290*/  STG.E desc[UR12][R10.64+0x8], R79 ;  /* 0x0000084f0a007986 */ /* 0x000fe8000c10190c */
[----:B------:R-:W-:Y:S04]  /*32a0*/  STG.E desc[UR12][R10.64+0xc], R15 ;  /* 0x00000c0f0a007986 */ /* 0x000fe8000c10190c */
[----:B------:R-:W-:Y:S04]  /*32b0*/  STG.E desc[UR12][R10.64+0x10], R95 ;  /* 0x0000105f0a007986 */ /* 0x000fe8000c10190c */
[----:B------:R0:W-:Y:S04]  /*32c0*/  STG.E desc[UR12][R10.64+0x14], R17 ;  /* 0x000014110a007986 */ /* 0x0001e8000c10190c */
        /* <DEDUP_REMOVED lines=14> */
[----:B-1----:R-:W-:Y:S01]  /*33b0*/  LEA R10, P0, R17, UR4, 0x2 ;  /* 0x00000004110a7c11 */ /* 0x002fe2000f8010ff */
        /* <DEDUP_REMOVED lines=94> */
[----:B------:R0:W-:Y:S04]  /*39a0*/  STG.E desc[UR12][R2.64+0x4], R15 ;  /* 0x0000040f02007986 */ /* 0x0001e8000c10190c */
[----:B------:R-:W-:Y:S04]  /*39b0*/  STG.E desc[UR12][R2.64+0x8], R37 ;  /* 0x0000082502007986 */ /* 0x000fe8000c10190c */
[----:B------:R1:W-:Y:S04]  /*39c0*/  STG.E desc[UR12][R2.64+0xc], R17 ;  /* 0x00000c1102007986 */ /* 0x0003e8000c10190c */
[----:B------:R-:W-:Y:S04]  /*39d0*/  STG.E desc[UR12][R2.64+0x10], R87 ;  /* 0x0000105702007986 */ /* 0x000fe8000c10190c */
[----:B------:R-:W-:Y:S04]  /*39e0*/  STG.E desc[UR12][R2.64+0x14], R19 ;  /* 0x0000141302007986 */ /* 0x000fe8000c10190c */
[----:B------:R-:W-:Y:S04]  /*39f0*/  STG.E desc[UR12][R2.64+0x18], R91 ;  /* 0x0000185b02007986 */ /* 0x000fe8000c10190c */
[----:B------:R2:W-:Y:S04]  /*3a00*/  STG.E desc[UR12][R2.64+0x1c], R21 ;  /* 0x00001c1502007986 */ /* 0x0005e8000c10190c */
[----:B------:R-:W3:Y:S04]  /*3a10*/  LDG.E R0, desc[UR12][R10.64] ;  /* 0x0000000c0a007981 */ /* 0x000ee8000c1e1900 */
[----:B0-----:R-:W4:Y:S04]  /*3a20*/  LDG.E R15, desc[UR12][R10.64+0x10] ;  /* 0x0000100c0a0f7981 */ /* 0x001f28000c1e1900 */
[----:B------:R-:W4:Y:S04]  /*3a30*/  LDG.E R7, desc[UR12][R10.64+0x4] ;  /* 0x0000040c0a077981 */ /* 0x000f28000c1e1900 */
[----:B------:R-:W4:Y:S04]  /*3a40*/  LDG.E R8, desc[UR12][R10.64+0x8] ;  /* 0x0000080c0a087981 */ /* 0x000f28000c1e1900 */
[----:B------:R-:W4:Y:S04]  /*3a50*/  LDG.E R12, desc[UR12][R10.64+0xc] ;  /* 0x00000c0c0a0c7981 */ /* 0x000f28000c1e1900 */
[----:B------:R-:W4:Y:S04]  /*3a60*/  LDG.E R16, desc[UR12][R10.64+0x14] ;  /* 0x0000140c0a107981 */ /* 0x000f28000c1e1900 */
[----:B-1----:R-:W4:Y:S04]  /*3a70*/  LDG.E R17, desc[UR12][R10.64+0x18] ;  /* 0x0000180c0a117981 */ /* 0x002f28000c1e1900 */
[----:B------:R-:W4:Y:S01]  /*3a80*/  LDG.E R18, desc[UR12][R10.64+0x1c] ;  /* 0x00001c0c0a127981 */ /* 0x000f22000c1e1900 */
[----:B------:R-:W-:-:S04]  /*3a90*/  IADD3 R20, PT, PT, R20, R55, RZ ;  /* 0x0000003714147210 */ /* 0x000fc80007ffe0ff */
[--C-:B------:R-:W-:Y:S02]  /*3aa0*/  IADD3 R5, P0, P1, R6, R5, R20.reuse ;  /* 0x0000000506057210 */ /* 0x100fe4000791e014 */
[----:B------:R-:W-:-:S04]  /*3ab0*/  SHF.R.S32.HI R20, RZ, 0x1f, R20 ;  /* 0x0000001fff147819 */ /* 0x000fc80000011414 */
[----:B------:R-:W-:Y:S02]  /*3ac0*/  IADD3.X R20, PT, PT, RZ, R9, R20, P0, P1 ;  /* 0x00000009ff147210 */ /* 0x000fe400007e2414 */
[----:B--2---:R-:W-:-:S04]  /*3ad0*/  LEA R2, P0, R5, UR4, 0x2 ;  /* 0x0000000405027c11 */ /* 0x004fc8000f8010ff */
[----:B------:R-:W-:Y:S01]  /*3ae0*/  LEA.HI.X R3, R5, UR5, R20, 0x2, P0 ;  /* 0x0000000505037c11 */ /* 0x000fe200080f1414 */
[----:B---3--:R-:W-:-:S04]  /*3af0*/  FMUL R0, R0, UR6 ;  /* 0x0000000600007c20 */ /* 0x008fc80008400000 */
[----:B------:R-:W-:Y:S01]  /*3b00*/  FFMA R35, R35, UR7, R0 ;  /* 0x0000000723237c23 */ /* 0x000fe20008000000 */
[----:B----4-:R-:W-:Y:S01]  /*3b10*/  FMUL R0, R15, UR6 ;  /* 0x000000060f007c20 */ /* 0x010fe20008400000 */
[----:B------:R-:W-:Y:S01]  /*3b20*/  FMUL R7, R7, UR6 ;  /* 0x0000000607077c20 */ /* 0x000fe20008400000 */
        /* <DEDUP_REMOVED lines=15> */
[----:B------:R0:W-:Y:S04]  /*3c20*/  STG.E desc[UR12][R10.64+0xc], R5 ;  /* 0x00000c050a007986 */ /* 0x0001e8000c10190c */
[----:B------:R-:W-:Y:S04]  /*3c30*/  STG.E desc[UR12][R10.64+0x10], R99 ;  /* 0x000010630a007986 */ /* 0x000fe8000c10190c */
[----:B------:R1:W-:Y:S04]  /*3c40*/  STG.E desc[UR12][R10.64+0x14], R9 ;  /* 0x000014090a007986 */ /* 0x0003e8000c10190c */
[----:B------:R-:W-:Y:S04]  /*3c50*/  STG.E desc[UR12][R10.64+0x18], R93 ;  /* 0x0000185d0a007986 */ /* 0x000fe8000c10190c */
[----:B------:R-:W-:Y:S04]  /*3c60*/  STG.E desc[UR12][R10.64+0x1c], R15 ;  /* 0x00001c0f0a007986 */ /* 0x000fe8000c10190c */
[----:B------:R-:W0:Y:S04]  /*3c70*/  LDG.E R0, desc[UR12][R2.64] ;  /* 0x0000000c02007981 */ /* 0x000e28000c1e1900 */
[----:B------:R-:W2:Y:S04]  /*3c80*/  LDG.E R6, desc[UR12][R2.64+0x4] ;  /* 0x0000040c02067981 */ /* 0x000ea8000c1e1900 */
[----:B------:R-:W3:Y:S04]  /*3c90*/  LDG.E R8, desc[UR12][R2.64+0x8] ;  /* 0x0000080c02087981 */ /* 0x000ee8000c1e1900 */
[----:B------:R-:W1:Y:S04]  /*3ca0*/  LDG.E R12, desc[UR12][R2.64+0xc] ;  /* 0x00000c0c020c7981 */ /* 0x000e68000c1e1900 */
[----:B------:R-:W4:Y:S04]  /*3cb0*/  LDG.E R16, desc[UR12][R2.64+0x10] ;  /* 0x0000100c02107981 */ /* 0x000f28000c1e1900 */
[----:B------:R-:W4:Y:S04]  /*3cc0*/  LDG.E R17, desc[UR12][R2.64+0x14] ;  /* 0x0000140c02117981 */ /* 0x000f28000c1e1900 */
[----:B------:R-:W4:Y:S04]  /*3cd0*/  LDG.E R18, desc[UR12][R2.64+0x18] ;  /* 0x0000180c02127981 */ /* 0x000f28000c1e1900 */
[----:B------:R-:W4:Y:S01]  /*3ce0*/  LDG.E R19, desc[UR12][R2.64+0x1c] ;  /* 0x00001c0c02137981 */ /* 0x000f22000c1e1900 */
[----:B0-----:R-:W-:Y:S01]  /*3cf0*/  FMUL R5, R0, UR6 ;  /* 0x0000000600057c20 */ /* 0x001fe20008400000 */
[----:B--2---:R-:W-:Y:S01]  /*3d00*/  FMUL R7, R6, UR6 ;  /* 0x0000000606077c20 */ /* 0x004fe20008400000 */
[----:B---3--:R-:W-:Y:S01]  /*3d10*/  FMUL R8, R8, UR6 ;  /* 0x0000000608087c20 */ /* 0x008fe20008400000 */
[----:B-1----:R-:W-:Y:S01]  /*3d20*/  FMUL R9, R12, UR6 ;  /* 0x000000060c097c20 */ /* 0x002fe20008400000 */
[----:B----4-:R-:W-:Y:S01]  /*3d30*/  FMUL R16, R16, UR6 ;  /* 0x0000000610107c20 */ /* 0x010fe20008400000 */
        /* <DEDUP_REMOVED lines=16> */
[----:B------:R-:W-:Y:S04]  /*3e40*/  STG.E desc[UR12][R2.64+0x14], R17 ;  /* 0x0000141102007986 */ /* 0x000fe8000c10190c */
[----:B------:R-:W-:Y:S04]  /*3e50*/  STG.E desc[UR12][R2.64+0x18], R13 ;  /* 0x0000180d02007986 */ /* 0x000fe8000c10190c */
[----:B------:R-:W-:Y:S01]  /*3e60*/  STG.E desc[UR12][R2.64+0x1c], R19 ;  /* 0x00001c1302007986 */ /* 0x000fe2000c10190c */
[----:B------:R-:W-:Y:S05]  /*3e70*/  EXIT ;  /* 0x000000000000794d */ /* 0x000fea0003800000 */
.L_x_3:
[----:B------:R-:W-:-:S00]  /*3e80*/  BRA `(.L_x_3) ;  /* 0xfffffffc00fc7947 */ /* 0x000fc0000383ffff */
[----:B------:R-:W-:-:S00]  /*3e90*/  NOP ;  /* 0x0000000000007918 */ /* 0x000fc00000000000 */
        /* <DEDUP_REMOVED lines=14> */
.L_x_4:


//--------------------- .nv.shared._ZN22gemm_computational_opt10mysgemm_v7ILi128ELi128ELi8ELi8ELi8EEEviiifPfS1_fS1_ --------------------------
	.section	.nv.shared._ZN22gemm_computational_opt10mysgemm_v7ILi128ELi128ELi8ELi8ELi8EEEviiifPfS1_fS1_,"aw",@nobits
	.sectionflags	@""
	.align	4
.nv.shared._ZN22gemm_computational_opt10mysgemm_v7ILi128ELi128ELi8ELi8ELi8EEEviiifPfS1_fS1_:
	.zero		17408


//--------------------- .nv.shared.reserved.0     --------------------------
	.section	.nv.shared.reserved.0,"aw",@nobits
	.weak		__nv_reservedSMEM_offset_0_alias
	.size		__nv_reservedSMEM_offset_0_alias, 0, 64
	.other		__nv_reservedSMEM_offset_0_alias,@"STO_CUDA_RESERVED_SHARED STV_DEFAULT"
__nv_reservedSMEM_offset_0_alias:
	.zero		0
	.zero		64


//--------------------- .nv.constant0._ZN22gemm_computational_opt10mysgemm_v7ILi128ELi128ELi8ELi8ELi8EEEviiifPfS1_fS1_ --------------------------
	.section	.nv.constant0._ZN22gemm_computational_opt10mysgemm_v7ILi128ELi128ELi8ELi8ELi8EEEviiifPfS1_fS1_,"a",@progbits
	.sectionflags	@""
	.align	4
.nv.constant0._ZN22gemm_computational_opt10mysgemm_v7ILi128ELi128ELi8ELi8ELi8EEEviiifPfS1_fS1_:
	.zero		944


//--------------------- SYMBOLS --------------------------

	.type		.nv.reservedSmem.offset0,@object
	.size		.nv.reservedSmem.offset0,0x4
	.type		.nv.reservedSmem.cap,@object
	.size		.nv.reservedSmem.cap,0x4
